//
// Generated by NVIDIA NVVM Compiler
//
// Compiler Build ID: CL-36424714
// Cuda compilation tools, release 13.0, V13.0.88
// Based on NVVM 20.0.0
//

.version 9.0
.target sm_100
.address_size 64

	// .globl	_Z3addPdi
.extern .func  (.param .b32 func_retval0) vprintf
(
	.param .b64 vprintf_param_0,
	.param .b64 vprintf_param_1
)
;
// _ZZ3addPdiE7returns has been demoted
.global .align 1 .b8 $str[24] = {83, 68, 32, 32, 37, 102, 32, 86, 111, 108, 97, 116, 105, 108, 105, 116, 121, 32, 32, 32, 37, 102, 10};

.visible .entry _Z3addPdi(
	.param .u64 .ptr .align 1 _Z3addPdi_param_0,
	.param .u32 _Z3addPdi_param_1
)
{
	.local .align 16 .b8 	__local_depot0[16];
	.reg .b64 	%SP;
	.reg .b64 	%SPL;
	.reg .pred 	%p<18>;
	.reg .b32 	%r<102>;
	.reg .b32 	%f<5>;
	.reg .b64 	%rd<10>;
	.reg .b64 	%fd<115>;
	// demoted variable
	.shared .align 8 .b8 _ZZ3addPdiE7returns[2048];
	mov.u64 	%SPL, __local_depot0;
	cvta.local.u64 	%SP, %SPL;
	ld.param.u64 	%rd2, [_Z3addPdi_param_0];
	ld.param.u32 	%r35, [_Z3addPdi_param_1];
	mov.u32 	%r36, %ctaid.x;
	mov.u32 	%r37, %ntid.x;
	mov.u32 	%r38, %tid.x;
	mad.lo.s32 	%r1, %r36, %r37, %r38;
	setp.ne.s32 	%p1, %r1, 0;
	shl.b32 	%r39, %r1, 3;
	mov.u32 	%r40, _ZZ3addPdiE7returns;
	add.s32 	%r2, %r40, %r39;
	mov.f64 	%fd114, 0d0000000000000000;
	@%p1 bra 	$L__BB0_2;
	mov.b64 	%rd5, 0;
	st.shared.u64 	[_ZZ3addPdiE7returns], %rd5;
	bra.uni 	$L__BB0_18;
$L__BB0_2:
	setp.ge.s32 	%p2, %r1, %r35;
	@%p2 bra 	$L__BB0_18;
	cvta.to.global.u64 	%rd3, %rd2;
	mul.wide.s32 	%rd4, %r1, 8;
	add.s64 	%rd1, %rd3, %rd4;
	ld.global.f64 	%fd108, [%rd1];
	{
	.reg .b32 %temp; 
	mov.b64 	{%temp, %r90}, %fd108;
	}
	{
	.reg .b32 %temp; 
	mov.b64 	{%r91, %temp}, %fd108;
	}
	setp.gt.s32 	%p3, %r90, 1048575;
	mov.b32 	%r92, -1023;
	@%p3 bra 	$L__BB0_5;
	mul.f64 	%fd108, %fd108, 0d4350000000000000;
	{
	.reg .b32 %temp; 
	mov.b64 	{%temp, %r90}, %fd108;
	}
	{
	.reg .b32 %temp; 
	mov.b64 	{%r91, %temp}, %fd108;
	}
	mov.b32 	%r92, -1077;
$L__BB0_5:
	add.s32 	%r43, %r90, -1;
	setp.gt.u32 	%p4, %r43, 2146435070;
	@%p4 bra 	$L__BB0_9;
	shr.u32 	%r46, %r90, 20;
	add.s32 	%r93, %r92, %r46;
	and.b32  	%r47, %r90, 1048575;
	or.b32  	%r48, %r47, 1072693248;
	mov.b64 	%fd109, {%r91, %r48};
	setp.lt.u32 	%p6, %r48, 1073127583;
	@%p6 bra 	$L__BB0_8;
	{
	.reg .b32 %temp; 
	mov.b64 	{%r49, %temp}, %fd109;
	}
	{
	.reg .b32 %temp; 
	mov.b64 	{%temp, %r50}, %fd109;
	}
	add.s32 	%r51, %r50, -1048576;
	mov.b64 	%fd109, {%r49, %r51};
	add.s32 	%r93, %r93, 1;
$L__BB0_8:
	add.f64 	%fd23, %fd109, 0dBFF0000000000000;
	add.f64 	%fd24, %fd109, 0d3FF0000000000000;
	rcp.approx.ftz.f64 	%fd25, %fd24;
	neg.f64 	%fd26, %fd24;
	fma.rn.f64 	%fd27, %fd26, %fd25, 0d3FF0000000000000;
	fma.rn.f64 	%fd28, %fd27, %fd27, %fd27;
	fma.rn.f64 	%fd29, %fd28, %fd25, %fd25;
	mul.f64 	%fd30, %fd23, %fd29;
	fma.rn.f64 	%fd31, %fd23, %fd29, %fd30;
	mul.f64 	%fd32, %fd31, %fd31;
	fma.rn.f64 	%fd33, %fd32, 0d3EB1380B3AE80F1E, 0d3ED0EE258B7A8B04;
	fma.rn.f64 	%fd34, %fd33, %fd32, 0d3EF3B2669F02676F;
	fma.rn.f64 	%fd35, %fd34, %fd32, 0d3F1745CBA9AB0956;
	fma.rn.f64 	%fd36, %fd35, %fd32, 0d3F3C71C72D1B5154;
	fma.rn.f64 	%fd37, %fd36, %fd32, 0d3F624924923BE72D;
	fma.rn.f64 	%fd38, %fd37, %fd32, 0d3F8999999999A3C4;
	fma.rn.f64 	%fd39, %fd38, %fd32, 0d3FB5555555555554;
	sub.f64 	%fd40, %fd23, %fd31;
	add.f64 	%fd41, %fd40, %fd40;
	neg.f64 	%fd42, %fd31;
	fma.rn.f64 	%fd43, %fd42, %fd23, %fd41;
	mul.f64 	%fd44, %fd29, %fd43;
	mul.f64 	%fd45, %fd32, %fd39;
	fma.rn.f64 	%fd46, %fd45, %fd31, %fd44;
	xor.b32  	%r52, %r93, -2147483648;
	mov.b32 	%r53, 1127219200;
	mov.b64 	%fd47, {%r52, %r53};
	mov.b32 	%r54, -2147483648;
	mov.b64 	%fd48, {%r54, %r53};
	sub.f64 	%fd49, %fd47, %fd48;
	fma.rn.f64 	%fd50, %fd49, 0d3FE62E42FEFA39EF, %fd31;
	fma.rn.f64 	%fd51, %fd49, 0dBFE62E42FEFA39EF, %fd50;
	sub.f64 	%fd52, %fd51, %fd31;
	sub.f64 	%fd53, %fd46, %fd52;
	fma.rn.f64 	%fd54, %fd49, 0d3C7ABC9E3B39803F, %fd53;
	add.f64 	%fd110, %fd50, %fd54;
	bra.uni 	$L__BB0_10;
$L__BB0_9:
	fma.rn.f64 	%fd22, %fd108, 0d7FF0000000000000, 0d7FF0000000000000;
	{
	.reg .b32 %temp; 
	mov.b64 	{%temp, %r44}, %fd108;
	}
	and.b32  	%r45, %r44, 2147483647;
	setp.eq.s32 	%p5, %r45, 0;
	selp.f64 	%fd110, 0dFFF0000000000000, %fd22, %p5;
$L__BB0_10:
	ld.global.f64 	%fd111, [%rd1+-8];
	{
	.reg .b32 %temp; 
	mov.b64 	{%temp, %r94}, %fd111;
	}
	{
	.reg .b32 %temp; 
	mov.b64 	{%r95, %temp}, %fd111;
	}
	setp.gt.s32 	%p7, %r94, 1048575;
	mov.b32 	%r96, -1023;
	@%p7 bra 	$L__BB0_12;
	mul.f64 	%fd111, %fd111, 0d4350000000000000;
	{
	.reg .b32 %temp; 
	mov.b64 	{%temp, %r94}, %fd111;
	}
	{
	.reg .b32 %temp; 
	mov.b64 	{%r95, %temp}, %fd111;
	}
	mov.b32 	%r96, -1077;
$L__BB0_12:
	add.s32 	%r57, %r94, -1;
	setp.gt.u32 	%p8, %r57, 2146435070;
	@%p8 bra 	$L__BB0_16;
	shr.u32 	%r60, %r94, 20;
	add.s32 	%r97, %r96, %r60;
	and.b32  	%r61, %r94, 1048575;
	or.b32  	%r62, %r61, 1072693248;
	mov.b64 	%fd112, {%r95, %r62};
	setp.lt.u32 	%p10, %r62, 1073127583;
	@%p10 bra 	$L__BB0_15;
	{
	.reg .b32 %temp; 
	mov.b64 	{%r63, %temp}, %fd112;
	}
	{
	.reg .b32 %temp; 
	mov.b64 	{%temp, %r64}, %fd112;
	}
	add.s32 	%r65, %r64, -1048576;
	mov.b64 	%fd112, {%r63, %r65};
	add.s32 	%r97, %r97, 1;
$L__BB0_15:
	add.f64 	%fd56, %fd112, 0dBFF0000000000000;
	add.f64 	%fd57, %fd112, 0d3FF0000000000000;
	rcp.approx.ftz.f64 	%fd58, %fd57;
	neg.f64 	%fd59, %fd57;
	fma.rn.f64 	%fd60, %fd59, %fd58, 0d3FF0000000000000;
	fma.rn.f64 	%fd61, %fd60, %fd60, %fd60;
	fma.rn.f64 	%fd62, %fd61, %fd58, %fd58;
	mul.f64 	%fd63, %fd56, %fd62;
	fma.rn.f64 	%fd64, %fd56, %fd62, %fd63;
	mul.f64 	%fd65, %fd64, %fd64;
	fma.rn.f64 	%fd66, %fd65, 0d3EB1380B3AE80F1E, 0d3ED0EE258B7A8B04;
	fma.rn.f64 	%fd67, %fd66, %fd65, 0d3EF3B2669F02676F;
	fma.rn.f64 	%fd68, %fd67, %fd65, 0d3F1745CBA9AB0956;
	fma.rn.f64 	%fd69, %fd68, %fd65, 0d3F3C71C72D1B5154;
	fma.rn.f64 	%fd70, %fd69, %fd65, 0d3F624924923BE72D;
	fma.rn.f64 	%fd71, %fd70, %fd65, 0d3F8999999999A3C4;
	fma.rn.f64 	%fd72, %fd71, %fd65, 0d3FB5555555555554;
	sub.f64 	%fd73, %fd56, %fd64;
	add.f64 	%fd74, %fd73, %fd73;
	neg.f64 	%fd75, %fd64;
	fma.rn.f64 	%fd76, %fd75, %fd56, %fd74;
	mul.f64 	%fd77, %fd62, %fd76;
	mul.f64 	%fd78, %fd65, %fd72;
	fma.rn.f64 	%fd79, %fd78, %fd64, %fd77;
	xor.b32  	%r66, %r97, -2147483648;
	mov.b32 	%r67, 1127219200;
	mov.b64 	%fd80, {%r66, %r67};
	mov.b32 	%r68, -2147483648;
	mov.b64 	%fd81, {%r68, %r67};
	sub.f64 	%fd82, %fd80, %fd81;
	fma.rn.f64 	%fd83, %fd82, 0d3FE62E42FEFA39EF, %fd64;
	fma.rn.f64 	%fd84, %fd82, 0dBFE62E42FEFA39EF, %fd83;
	sub.f64 	%fd85, %fd84, %fd64;
	sub.f64 	%fd86, %fd79, %fd85;
	fma.rn.f64 	%fd87, %fd82, 0d3C7ABC9E3B39803F, %fd86;
	add.f64 	%fd113, %fd83, %fd87;
	bra.uni 	$L__BB0_17;
$L__BB0_16:
	fma.rn.f64 	%fd55, %fd111, 0d7FF0000000000000, 0d7FF0000000000000;
	{
	.reg .b32 %temp; 
	mov.b64 	{%temp, %r58}, %fd111;
	}
	and.b32  	%r59, %r58, 2147483647;
	setp.eq.s32 	%p9, %r59, 0;
	selp.f64 	%fd113, 0dFFF0000000000000, %fd55, %p9;
$L__BB0_17:
	sub.f64 	%fd114, %fd110, %fd113;
	st.shared.f64 	[%r2], %fd114;
$L__BB0_18:
	bar.sync 	0;
	add.s32 	%r23, %r35, 1;
	setp.lt.s32 	%p11, %r35, 1;
	@%p11 bra 	$L__BB0_23;
	add.s32 	%r24, %r1, 1;
	mov.b32 	%r99, 2;
	mov.b32 	%r98, 1;
$L__BB0_20:
	add.s32 	%r71, %r99, -1;
	and.b32  	%r72, %r71, %r24;
	setp.ne.s32 	%p12, %r72, 0;
	@%p12 bra 	$L__BB0_22;
	ld.shared.f64 	%fd89, [%r2];
	sub.s32 	%r73, %r1, %r98;
	shl.b32 	%r74, %r73, 3;
	add.s32 	%r76, %r40, %r74;
	ld.shared.f64 	%fd90, [%r76];
	add.f64 	%fd91, %fd89, %fd90;
	st.shared.f64 	[%r2], %fd91;
$L__BB0_22:
	shl.b32 	%r99, %r99, 1;
	shl.b32 	%r98, %r98, 1;
	bar.sync 	0;
	setp.le.s32 	%p13, %r99, %r23;
	@%p13 bra 	$L__BB0_20;
$L__BB0_23:
	setp.lt.s32 	%p14, %r35, 1;
	bar.sync 	0;
	shl.b32 	%r77, %r35, 3;
	add.s32 	%r29, %r40, %r77;
	ld.shared.f64 	%fd92, [%r29+-8];
	cvt.rn.f64.s32 	%fd93, %r35;
	div.rn.f64 	%fd94, %fd92, %fd93;
	cvt.rn.f32.f64 	%f1, %fd94;
	cvt.f64.f32 	%fd95, %f1;
	sub.f64 	%fd96, %fd114, %fd95;
	mul.f64 	%fd97, %fd96, %fd96;
	cvt.rn.f32.f64 	%f2, %fd97;
	bar.sync 	0;
	cvt.f64.f32 	%fd98, %f2;
	st.shared.f64 	[%r2], %fd98;
	bar.sync 	0;
	@%p14 bra 	$L__BB0_28;
	add.s32 	%r30, %r1, 1;
	mov.b32 	%r101, 2;
	mov.b32 	%r100, 1;
$L__BB0_25:
	add.s32 	%r81, %r101, -1;
	and.b32  	%r82, %r81, %r30;
	setp.ne.s32 	%p15, %r82, 0;
	@%p15 bra 	$L__BB0_27;
	ld.shared.f64 	%fd99, [%r2];
	sub.s32 	%r83, %r1, %r100;
	shl.b32 	%r84, %r83, 3;
	add.s32 	%r86, %r40, %r84;
	ld.shared.f64 	%fd100, [%r86];
	add.f64 	%fd101, %fd99, %fd100;
	st.shared.f64 	[%r2], %fd101;
$L__BB0_27:
	shl.b32 	%r101, %r101, 1;
	shl.b32 	%r100, %r100, 1;
	bar.sync 	0;
	setp.le.s32 	%p16, %r101, %r23;
	@%p16 bra 	$L__BB0_25;
$L__BB0_28:
	setp.ne.s32 	%p17, %r1, 0;
	bar.sync 	0;
	@%p17 bra 	$L__BB0_30;
	ld.shared.f64 	%fd102, [%r29+-8];
	add.s32 	%r87, %r35, -2;
	cvt.rn.f64.s32 	%fd103, %r87;
	div.rn.f64 	%fd104, %fd102, %fd103;
	cvt.rn.f32.f64 	%f3, %fd104;
	sqrt.rn.f32 	%f4, %f3;
	cvt.f64.f32 	%fd105, %f4;
	cvt.f64.f32 	%fd106, %f3;
	add.u64 	%rd6, %SP, 0;
	add.u64 	%rd7, %SPL, 0;
	st.local.v2.f64 	[%rd7], {%fd105, %fd106};
	mov.u64 	%rd8, $str;
	cvta.global.u64 	%rd9, %rd8;
	{ // callseq 0, 0
	.param .b64 param0;
	st.param.b64 	[param0], %rd9;
	.param .b64 param1;
	st.param.b64 	[param1], %rd6;
	.param .b32 retval0;
	call.uni (retval0), 
	vprintf, 
	(
	param0, 
	param1
	);
	ld.param.b32 	%r88, [retval0];
	} // callseq 0
$L__BB0_30:
	ret;

}


// ===== COMPILED SASS (sm_100) =====

	.target	sm_100

	.elftype	@"ET_EXEC"


//--------------------- .note.nv.tkinfo           --------------------------
	.section	.note.nv.tkinfo,"",@"SHT_NOTE"
	.sectionflags	@"SHF_NOTE_NV_TKINFO"
	.tkinfo
        /*0018*/ 	.word	0x00000002
        /*0030*/ 	.string	""
        /*0030*/ 	.string	"ptxas"
        /*0030*/ 	.string	"Cuda compilation tools, release 13.0, V13.0.88"
        /*0030*/ 	.string	"Build cuda_13.0.r13.0/compiler.36424714_0"
        /*0030*/ 	.string	"-arch sm_100 -m 64 "



//--------------------- .note.nv.cuinfo           --------------------------
	.section	.note.nv.cuinfo,"",@"SHT_NOTE"
	.sectionflags	@"SHF_NOTE_NV_CUINFO"
        /*0018*/ 	.short	0x0002
        /*001a*/ 	.short	0x0064
        /*001c*/ 	.short	0x0082
	.zero		2


//--------------------- .nv.info                  --------------------------
	.section	.nv.info,"",@"SHT_CUDA_INFO"
	.align	4


	//----- nvinfo : EIATTR_REGCOUNT
	.align		4
        /*0000*/ 	.byte	0x04, 0x2f
        /*0002*/ 	.short	(.L_2 - .L_1)
	.align		4
.L_1:
        /*0004*/ 	.word	index@(_Z3addPdi)
        /*0008*/ 	.word	0x0000001d


	//----- nvinfo : EIATTR_FRAME_SIZE
	.align		4
.L_2:
        /*000c*/ 	.byte	0x04, 0x11
        /*000e*/ 	.short	(.L_4 - .L_3)
	.align		4
.L_3:
        /*0010*/ 	.word	index@($__internal_1_$__cuda_sm20_sqrt_rn_f32_slowpath)
        /*0014*/ 	.word	0x00000010


	//----- nvinfo : EIATTR_FRAME_SIZE
	.align		4
.L_4:
        /*0018*/ 	.byte	0x04, 0x11
        /*001a*/ 	.short	(.L_6 - .L_5)
	.align		4
.L_5:
        /*001c*/ 	.word	index@($__internal_0_$__cuda_sm20_div_rn_f64_full)
        /*0020*/ 	.word	0x00000010


	//----- nvinfo : EIATTR_FRAME_SIZE
	.align		4
.L_6:
        /*0024*/ 	.byte	0x04, 0x11
        /*0026*/ 	.short	(.L_8 - .L_7)
	.align		4
.L_7:
        /*0028*/ 	.word	index@(_Z3addPdi)
        /*002c*/ 	.word	0x00000010


	//----- nvinfo : EIATTR_MIN_STACK_SIZE
	.align		4
.L_8:
        /*0030*/ 	.byte	0x04, 0x12
        /*0032*/ 	.short	(.L_10 - .L_9)
	.align		4
.L_9:
        /*0034*/ 	.word	index@(_Z3addPdi)
        /*0038*/ 	.word	0x00000010
.L_10:


//--------------------- .nv.compat                --------------------------
	.section	.nv.compat,"",@"SHT_CUDA_COMPAT_INFO"
	.align	4
        /*0000*/ 	.byte	0x02, 0x09, 0x00, 0x00, 0x02, 0x02, 0x01, 0x00, 0x02, 0x05, 0x05, 0x00, 0x03, 0x07, 0x01, 0x01
        /*0010*/ 	.byte	0x02, 0x03, 0x00, 0x00, 0x02, 0x06, 0x01, 0x00, 0x04, 0x0b, 0x08, 0x00, 0x01, 0x00, 0x00, 0x00
        /*0020*/ 	.byte	0x00, 0x00, 0x00, 0x00


//--------------------- .nv.info._Z3addPdi        --------------------------
	.section	.nv.info._Z3addPdi,"",@"SHT_CUDA_INFO"
	.sectionflags	@""
	.align	4


	//----- nvinfo : EIATTR_CUDA_API_VERSION
	.align		4
        /*0000*/ 	.byte	0x04, 0x37
        /*0002*/ 	.short	(.L_12 - .L_11)
.L_11:
        /*0004*/ 	.word	0x00000082


	//----- nvinfo : EIATTR_KPARAM_INFO
	.align		4
.L_12:
        /*0008*/ 	.byte	0x04, 0x17
        /*000a*/ 	.short	(.L_14 - .L_13)
.L_13:
        /*000c*/ 	.word	0x00000000
        /*0010*/ 	.short	0x0001
        /*0012*/ 	.short	0x0008
        /*0014*/ 	.byte	0x00, 0xf0, 0x11, 0x00


	//----- nvinfo : EIATTR_KPARAM_INFO
	.align		4
.L_14:
        /*0018*/ 	.byte	0x04, 0x17
        /*001a*/ 	.short	(.L_16 - .L_15)
.L_15:
        /*001c*/ 	.word	0x00000000
        /*0020*/ 	.short	0x0000
        /*0022*/ 	.short	0x0000
        /*0024*/ 	.byte	0x00, 0xf5, 0x21, 0x00


	//----- nvinfo : EIATTR_SPARSE_MMA_MASK
	.align		4
.L_16:
        /*0028*/ 	.byte	0x03, 0x50
        /*002a*/ 	.short	0x0000


	//----- nvinfo : EIATTR_MAXREG_COUNT
	.align		4
        /*002c*/ 	.byte	0x03, 0x1b
        /*002e*/ 	.short	0x00ff


	//----- nvinfo : EIATTR_NUM_BARRIERS
	.align		4
        /*0030*/ 	.byte	0x02, 0x4c
        /*0032*/ 	.byte	0x01
	.zero		1


	//----- nvinfo : EIATTR_EXTERNS
	.align		4
        /*0034*/ 	.byte	0x04, 0x0f
        /*0036*/ 	.short	(.L_18 - .L_17)


	//   ....[0]....
	.align		4
.L_17:
        /*0038*/ 	.word	index@(vprintf)


	//----- nvinfo : EIATTR_MERCURY_ISA_VERSION
	.align		4
.L_18:
        /*003c*/ 	.byte	0x03, 0x5f
        /*003e*/ 	.short	0x0101


	//----- nvinfo : EIATTR_VRC_CTA_INIT_COUNT
	.align		4
        /*0040*/ 	.byte	0x02, 0x4a
	.zero		1
	.zero		1


	//----- nvinfo : EIATTR_SYSCALL_OFFSETS
	.align		4
        /*0044*/ 	.byte	0x04, 0x46
        /*0046*/ 	.short	(.L_20 - .L_19)


	//   ....[0]....
.L_19:
        /*0048*/ 	.word	0x00001420


	//----- nvinfo : EIATTR_EXIT_INSTR_OFFSETS
	.align		4
.L_20:
        /*004c*/ 	.byte	0x04, 0x1c
        /*004e*/ 	.short	(.L_22 - .L_21)


	//   ....[0]....
.L_21:
        /*0050*/ 	.word	0x00001140


	//   ....[1]....
        /*0054*/ 	.word	0x00001430


	//----- nvinfo : EIATTR_CRS_STACK_SIZE
	.align		4
.L_22:
        /*0058*/ 	.byte	0x04, 0x1e
        /*005a*/ 	.short	(.L_24 - .L_23)
.L_23:
        /*005c*/ 	.word	0x00000000


	//----- nvinfo : EIATTR_CBANK_PARAM_SIZE
	.align		4
.L_24:
        /*0060*/ 	.byte	0x03, 0x19
        /*0062*/ 	.short	0x000c


	//----- nvinfo : EIATTR_PARAM_CBANK
	.align		4
        /*0064*/ 	.byte	0x04, 0x0a
        /*0066*/ 	.short	(.L_26 - .L_25)
	.align		4
.L_25:
        /*0068*/ 	.word	index@(.nv.constant0._Z3addPdi)
        /*006c*/ 	.short	0x0380
        /*006e*/ 	.short	0x000c


	//----- nvinfo : EIATTR_SW_WAR
	.align		4
.L_26:
        /*0070*/ 	.byte	0x04, 0x36
        /*0072*/ 	.short	(.L_28 - .L_27)
.L_27:
        /*0074*/ 	.word	0x00000008
.L_28:


//--------------------- .nv.callgraph             --------------------------
	.section	.nv.callgraph,"",@"SHT_CUDA_CALLGRAPH"
	.align	4
	.sectionentsize	8
	.align		4
        /*0000*/ 	.word	0x00000000
	.align		4
        /*0004*/ 	.word	0xffffffff
	.align		4
        /*0008*/ 	.word	index@(_Z3addPdi)
	.align		4
        /*000c*/ 	.word	index@(vprintf)
	.align		4
        /*0010*/ 	.word	0x00000000
	.align		4
        /*0014*/ 	.word	0xfffffffe
	.align		4
        /*0018*/ 	.word	0x00000000
	.align		4
        /*001c*/ 	.word	0xfffffffd
	.align		4
        /*0020*/ 	.word	0x00000000
	.align		4
        /*0024*/ 	.word	0xfffffffc


//--------------------- .nv.constant4             --------------------------
	.section	.nv.constant4,"a",@progbits
	.align	8
	.align		8
.nv.constant4:
        /*0000*/ 	.dword	vprintf
	.align		8
        /*0008*/ 	.dword	$str


//--------------------- .text._Z3addPdi           --------------------------
	.section	.text._Z3addPdi,"ax",@progbits
	.align	128
        .global         _Z3addPdi
        .type           _Z3addPdi,@function
        .size           _Z3addPdi,(.L_x_25 - _Z3addPdi)
        .other          _Z3addPdi,@"STO_CUDA_ENTRY STV_DEFAULT"
_Z3addPdi:
.text._Z3addPdi:
[----:B------:R-:W0:Y:S01]  /*0000*/  LDC R1, c[0x0][0x37c] ;  /* 0x0000df00ff017b82 */ /* 0x000e220000000800 */
[----:B------:R-:W1:Y:S01]  /*0010*/  S2R R3, SR_TID.X ;  /* 0x0000000000037919 */ /* 0x000e620000002100 */
[----:B------:R-:W2:Y:S06]  /*0020*/  LDCU UR6, c[0x0][0x2fc] ;  /* 0x00005f80ff0677ac */ /* 0x000eac0008000800 */
[----:B------:R-:W1:Y:S01]  /*0030*/  S2UR UR4, SR_CTAID.X ;  /* 0x00000000000479c3 */ /* 0x000e620000002500 */
[----:B0-----:R-:W-:Y:S01]  /*0040*/  VIADD R1, R1, 0xfffffff0 ;  /* 0xfffffff001017836 */ /* 0x001fe20000000000 */
[----:B------:R-:W-:Y:S01]  /*0050*/  BSSY.RECONVERGENT B0, `(.L_x_0) ;  /* 0x00000c5000007945 */ /* 0x000fe20003800200 */
[----:B------:R-:W-:-:S05]  /*0060*/  CS2R R8, SRZ ;  /* 0x0000000000087805 */ /* 0x000fca000001ff00 */
[----:B------:R-:W1:Y:S08]  /*0070*/  LDC R0, c[0x0][0x360] ;  /* 0x0000d800ff007b82 */ /* 0x000e700000000800 */
[----:B------:R-:W0:Y:S01]  /*0080*/  S2UR UR5, SR_CgaCtaId ;  /* 0x00000000000579c3 */ /* 0x000e220000008800 */
[----:B-1----:R-:W-:Y:S01]  /*0090*/  IMAD R0, R0, UR4, R3 ;  /* 0x0000000400007c24 */ /* 0x002fe2000f8e0203 */
[----:B------:R-:W-:-:S04]  /*00a0*/  UMOV UR4, 0x400 ;  /* 0x0000040000047882 */ /* 0x000fc80000000000 */
[C---:B------:R-:W-:Y:S01]  /*00b0*/  ISETP.NE.AND P0, PT, R0.reuse, RZ, PT ;  /* 0x000000ff0000720c */ /* 0x040fe20003f05270 */
[----:B0-----:R-:W-:Y:S01]  /*00c0*/  ULEA UR4, UR5, UR4, 0x18 ;  /* 0x0000000405047291 */ /* 0x001fe2000f8ec0ff */
[----:B------:R-:W0:Y:S05]  /*00d0*/  LDCU UR5, c[0x0][0x2f8] ;  /* 0x00005f00ff0577ac */ /* 0x000e2a0008000800 */
[----:B------:R-:W-:-:S06]  /*00e0*/  LEA R4, R0, UR4, 0x3 ;  /* 0x0000000400047c11 */ /* 0x000fcc000f8e18ff */
[----:B------:R-:W-:Y:S01]  /*00f0*/  @!P0 STS.64 [UR4], RZ ;  /* 0x000000ffff008988 */ /* 0x000fe20008000a04 */
[----:B0-----:R-:W-:-:S05]  /*0100*/  IADD3 R6, P1, PT, R1, UR5, RZ ;  /* 0x0000000501067c10 */ /* 0x001fca000ff3e0ff */
[----:B--2---:R-:W-:Y:S01]  /*0110*/  IMAD.X R7, RZ, RZ, UR6, P1 ;  /* 0x00000006ff077e24 */ /* 0x004fe200088e06ff */
[----:B------:R-:W-:Y:S07]  /*0120*/  @!P0 BRA `(.L_x_1) ;  /* 0x0000000800dc8947 */ /* 0x000fee0003800000 */
[----:B------:R-:W0:Y:S02]  /*0130*/  LDCU UR5, c[0x0][0x388] ;  /* 0x00007100ff0577ac */ /* 0x000e240008000800 */
[----:B0-----:R-:W-:-:S13]  /*0140*/  ISETP.GE.AND P0, PT, R0, UR5, PT ;  /* 0x0000000500007c0c */ /* 0x001fda000bf06270 */
[----:B------:R-:W-:Y:S05]  /*0150*/  @P0 BRA `(.L_x_1) ;  /* 0x0000000800d00947 */ /* 0x000fea0003800000 */
[----:B------:R-:W0:Y:S08]  /*0160*/  LDC.64 R22, c[0x0][0x358] ;  /* 0x0000d600ff167b82 */ /* 0x000e300000000a00 */
[----:B------:R-:W1:Y:S01]  /*0170*/  LDC.64 R2, c[0x0][0x380] ;  /* 0x0000e000ff027b82 */ /* 0x000e620000000a00 */
[----:B0-----:R-:W-:Y:S02]  /*0180*/  R2UR UR6, R22 ;  /* 0x00000000160672ca */ /* 0x001fe400000e0000 */
[----:B------:R-:W-:Y:S01]  /*0190*/  R2UR UR7, R23 ;  /* 0x00000000170772ca */ /* 0x000fe200000e0000 */
[----:B-1----:R-:W-:-:S12]  /*01a0*/  IMAD.WIDE R2, R0, 0x8, R2 ;  /* 0x0000000800027825 */ /* 0x002fd800078e0202 */
[----:B------:R-:W2:Y:S01]  /*01b0*/  LDG.E.64 R8, desc[UR6][R2.64] ;  /* 0x0000000602087981 */ /* 0x000ea2000c1e1b00 */
[----:B------:R-:W-:Y:S01]  /*01c0*/  BSSY.RECONVERGENT B1, `(.L_x_2) ;  /* 0x0000054000017945 */ /* 0x000fe20003800200 */
[----:B--2---:R-:W-:Y:S01]  /*01d0*/  ISETP.GT.AND P0, PT, R9, 0xfffff, PT ;  /* 0x000fffff0900780c */ /* 0x004fe20003f04270 */
[----:B------:R-:W-:Y:S02]  /*01e0*/  IMAD.MOV.U32 R10, RZ, RZ, R8 ;  /* 0x000000ffff0a7224 */ /* 0x000fe400078e0008 */
[--C-:B------:R-:W-:Y:S02]  /*01f0*/  IMAD.MOV.U32 R11, RZ, RZ, R9.reuse ;  /* 0x000000ffff0b7224 */ /* 0x100fe400078e0009 */
[----:B------:R-:W-:-:S08]  /*0200*/  IMAD.MOV.U32 R14, RZ, RZ, R9 ;  /* 0x000000ffff0e7224 */ /* 0x000fd000078e0009 */
[----:B------:R-:W-:-:S10]  /*0210*/  @!P0 DMUL R10, R10, 1.80143985094819840000e+16 ;  /* 0x435000000a0a8828 */ /* 0x000fd40000000000 */
[----:B------:R-:W-:Y:S02]  /*0220*/  @!P0 IMAD.MOV.U32 R14, RZ, RZ, R11 ;  /* 0x000000ffff0e8224 */ /* 0x000fe400078e000b */
[----:B------:R-:W-:Y:S02]  /*0230*/  @!P0 IMAD.MOV.U32 R8, RZ, RZ, R10 ;  /* 0x000000ffff088224 */ /* 0x000fe400078e000a */
[----:B------:R-:W-:-:S05]  /*0240*/  VIADD R5, R14, 0xffffffff ;  /* 0xffffffff0e057836 */ /* 0x000fca0000000000 */
[----:B------:R-:W-:Y:S01]  /*0250*/  ISETP.GT.U32.AND P1, PT, R5, 0x7feffffe, PT ;  /* 0x7feffffe0500780c */ /* 0x000fe20003f24070 */
[----:B------:R-:W-:Y:S02]  /*0260*/  IMAD.MOV.U32 R5, RZ, RZ, -0x3ff ;  /* 0xfffffc01ff057424 */ /* 0x000fe400078e00ff */
[----:B------:R-:W-:-:S10]  /*0270*/  @!P0 IMAD.MOV.U32 R5, RZ, RZ, -0x435 ;  /* 0xfffffbcbff058424 */ /* 0x000fd400078e00ff */
[----:B------:R-:W-:Y:S05]  /*0280*/  @P1 BRA `(.L_x_3) ;  /* 0x0000000400041947 */ /* 0x000fea0003800000 */
[C---:B------:R-:W-:Y:S01]  /*0290*/  LOP3.LUT R9, R14.reuse, 0xfffff, RZ, 0xc0, !PT ;  /* 0x000fffff0e097812 */ /* 0x040fe200078ec0ff */
[----:B------:R-:W-:Y:S01]  /*02a0*/  IMAD.MOV.U32 R18, RZ, RZ, -0x748574fc ;  /* 0x8b7a8b04ff127424 */ /* 0x000fe200078e00ff */
[----:B------:R-:W-:Y:S01]  /*02b0*/  MOV R20, R8 ;  /* 0x0000000800147202 */ /* 0x000fe20000000f00 */
[----:B------:R-:W-:Y:S01]  /*02c0*/  IMAD.MOV.U32 R8, RZ, RZ, RZ ;  /* 0x000000ffff087224 */ /* 0x000fe200078e00ff */
[----:B------:R-:W-:Y:S01]  /*02d0*/  LOP3.LUT R21, R9, 0x3ff00000, RZ, 0xfc, !PT ;  /* 0x3ff0000009157812 */ /* 0x000fe200078efcff */
[----:B------:R-:W-:Y:S01]  /*02e0*/  IMAD.MOV.U32 R19, RZ, RZ, 0x3ed0ee25 ;  /* 0x3ed0ee25ff137424 */ /* 0x000fe200078e00ff */
[----:B------:R-:W-:Y:S01]  /*02f0*/  UMOV UR6, 0x3ae80f1e ;  /* 0x3ae80f1e00067882 */ /* 0x000fe20000000000 */
[----:B------:R-:W-:Y:S01]  /*0300*/  UMOV UR7, 0x3eb1380b ;  /* 0x3eb1380b00077882 */ /* 0x000fe20000000000 */
[----:B------:R-:W-:Y:S01]  /*0310*/  ISETP.GE.U32.AND P0, PT, R21, 0x3ff6a09f, PT ;  /* 0x3ff6a09f1500780c */ /* 0x000fe20003f06070 */
[----:B------:R-:W-:Y:S01]  /*0320*/  IMAD.MOV.U32 R15, RZ, RZ, 0x43300000 ;  /* 0x43300000ff0f7424 */ /* 0x000fe200078e00ff */
[----:B------:R-:W-:Y:S01]  /*0330*/  LEA.HI R14, R14, R5, RZ, 0xc ;  /* 0x000000050e0e7211 */ /* 0x000fe200078f60ff */
[----:B------:R-:W-:Y:S01]  /*0340*/  UMOV UR8, 0x80000000 ;  /* 0x8000000000087882 */ /* 0x000fe20000000000 */
[----:B------:R-:W-:-:S09]  /*0350*/  UMOV UR9, 0x43300000 ;  /* 0x4330000000097882 */ /* 0x000fd20000000000 */
[----:B------:R-:W-:Y:S02]  /*0360*/  @P0 VIADD R9, R21, 0xfff00000 ;  /* 0xfff0000015090836 */ /* 0x000fe40000000000 */
[----:B------:R-:W-:Y:S02]  /*0370*/  @P0 VIADD R14, R14, 0x1 ;  /* 0x000000010e0e0836 */ /* 0x000fe40000000000 */
[----:B------:R-:W-:-:S03]  /*0380*/  @P0 IMAD.MOV.U32 R21, RZ, RZ, R9 ;  /* 0x000000ffff150224 */ /* 0x000fc600078e0009 */
[----:B------:R-:W-:-:S03]  /*0390*/  LOP3.LUT R14, R14, 0x80000000, RZ, 0x3c, !PT ;  /* 0x800000000e0e7812 */ /* 0x000fc600078e3cff */
[C---:B------:R-:W-:Y:S02]  /*03a0*/  DADD R16, R20.reuse, 1 ;  /* 0x3ff0000014107429 */ /* 0x040fe40000000000 */
[----:B------:R-:W-:Y:S02]  /*03b0*/  DADD R20, R20, -1 ;  /* 0xbff0000014147429 */ /* 0x000fe40000000000 */
[----:B------:R-:W-:Y:S01]  /*03c0*/  DADD R14, R14, -UR8 ;  /* 0x800000080e0e7e29 */ /* 0x000fe20008000000 */
[----:B------:R-:W-:Y:S01]  /*03d0*/  UMOV UR8, 0xfefa39ef ;  /* 0xfefa39ef00087882 */ /* 0x000fe20000000000 */
[----:B------:R-:W0:Y:S01]  /*03e0*/  MUFU.RCP64H R9, R17 ;  /* 0x0000001100097308 */ /* 0x000e220000001800 */
[----:B------:R-:W-:Y:S01]  /*03f0*/  UMOV UR9, 0x3fe62e42 ;  /* 0x3fe62e4200097882 */ /* 0x000fe20000000000 */
[----:B0-----:R-:W-:-:S08]  /*0400*/  DFMA R10, -R16, R8, 1 ;  /* 0x3ff00000100a742b */ /* 0x001fd00000000108 */
[----:B------:R-:W-:-:S08]  /*0410*/  DFMA R10, R10, R10, R10 ;  /* 0x0000000a0a0a722b */ /* 0x000fd0000000000a */
[----:B------:R-:W-:-:S08]  /*0420*/  DFMA R8, R8, R10, R8 ;  /* 0x0000000a0808722b */ /* 0x000fd00000000008 */
[----:B------:R-:W-:-:S08]  /*0430*/  DMUL R10, R20, R8 ;  /* 0x00000008140a7228 */ /* 0x000fd00000000000 */
[----:B------:R-:W-:-:S08]  /*0440*/  DFMA R10, R20, R8, R10 ;  /* 0x00000008140a722b */ /* 0x000fd0000000000a */
[----:B------:R-:W-:-:S08]  /*0450*/  DMUL R12, R10, R10 ;  /* 0x0000000a0a0c7228 */ /* 0x000fd00000000000 */
[----:B------:R-:W-:Y:S01]  /*0460*/  DFMA R16, R12, UR6, R18 ;  /* 0x000000060c107c2b */ /* 0x000fe20008000012 */
[----:B------:R-:W-:Y:S01]  /*0470*/  UMOV UR6, 0x9f02676f ;  /* 0x9f02676f00067882 */ /* 0x000fe20000000000 */
[----:B------:R-:W-:Y:S01]  /*0480*/  UMOV UR7, 0x3ef3b266 ;  /* 0x3ef3b26600077882 */ /* 0x000fe20000000000 */
[----:B------:R-:W-:-:S05]  /*0490*/  DADD R18, R20, -R10 ;  /* 0x0000000014127229 */ /* 0x000fca000000080a */
[----:B------:R-:W-:Y:S01]  /*04a0*/  DFMA R16, R12, R16, UR6 ;  /* 0x000000060c107e2b */ /* 0x000fe20008000010 */
[----:B------:R-:W-:Y:S01]  /*04b0*/  UMOV UR6, 0xa9ab0956 ;  /* 0xa9ab095600067882 */ /* 0x000fe20000000000 */
[----:B------:R-:W-:Y:S01]  /*04c0*/  UMOV UR7, 0x3f1745cb ;  /* 0x3f1745cb00077882 */ /* 0x000fe20000000000 */
[----:B------:R-:W-:-:S05]  /*04d0*/  DADD R18, R18, R18 ;  /* 0x0000000012127229 */ /* 0x000fca0000000012 */
[----:B------:R-:W-:Y:S01]  /*04e0*/  DFMA R16, R12, R16, UR6 ;  /* 0x000000060c107e2b */ /* 0x000fe20008000010 */
[----:B------:R-:W-:Y:S01]  /*04f0*/  UMOV UR6, 0x2d1b5154 ;  /* 0x2d1b515400067882 */ /* 0x000fe20000000000 */
[----:B------:R-:W-:Y:S01]  /*0500*/  UMOV UR7, 0x3f3c71c7 ;  /* 0x3f3c71c700077882 */ /* 0x000fe20000000000 */
[----:B------:R-:W-:Y:S02]  /*0510*/  DFMA R20, R20, -R10, R18 ;  /* 0x8000000a1414722b */ /* 0x000fe40000000012 */
[----:B------:R-:W-:-:S03]  /*0520*/  DFMA R18, R14, UR8, R10 ;  /* 0x000000080e127c2b */ /* 0x000fc6000800000a */
[----:B------:R-:W-:Y:S01]  /*0530*/  DFMA R16, R12, R16, UR6 ;  /* 0x000000060c107e2b */ /* 0x000fe20008000010 */
[----:B------:R-:W-:Y:S01]  /*0540*/  UMOV UR6, 0x923be72d ;  /* 0x923be72d00067882 */ /* 0x000fe20000000000 */
[----:B------:R-:W-:Y:S01]  /*0550*/  UMOV UR7, 0x3f624924 ;  /* 0x3f62492400077882 */ /* 0x000fe20000000000 */
[----:B------:R-:W-:-:S05]  /*0560*/  DMUL R20, R8, R20 ;  /* 0x0000001408147228 */ /* 0x000fca0000000000 */
[----:B------:R-:W-:Y:S01]  /*0570*/  DFMA R16, R12, R16, UR6 ;  /* 0x000000060c107e2b */ /* 0x000fe20008000010 */
[----:B------:R-:W-:Y:S01]  /*0580*/  UMOV UR6, 0x9999a3c4 ;  /* 0x9999a3c400067882 */ /* 0x000fe20000000000 */
[----:B------:R-:W-:-:S06]  /*0590*/  UMOV UR7, 0x3f899999 ;  /* 0x3f89999900077882 */ /* 0x000fcc0000000000 */
[----:B------:R-:W-:Y:S01]  /*05a0*/  DFMA R16, R12, R16, UR6 ;  /* 0x000000060c107e2b */ /* 0x000fe20008000010 */
[----:B------:R-:W-:Y:S01]  /*05b0*/  UMOV UR6, 0x55555554 ;  /* 0x5555555400067882 */ /* 0x000fe20000000000 */
[----:B------:R-:W-:-:S06]  /*05c0*/  UMOV UR7, 0x3fb55555 ;  /* 0x3fb5555500077882 */ /* 0x000fcc0000000000 */
[----:B------:R-:W-:Y:S01]  /*05d0*/  DFMA R24, R12, R16, UR6 ;  /* 0x000000060c187e2b */ /* 0x000fe20008000010 */
[----:B------:R-:W-:Y:S01]  /*05e0*/  UMOV UR6, 0xfefa39ef ;  /* 0xfefa39ef00067882 */ /* 0x000fe20000000000 */
[----:B------:R-:W-:Y:S02]  /*05f0*/  UMOV UR7, 0x3fe62e42 ;  /* 0x3fe62e4200077882 */ /* 0x000fe40000000000 */
[----:B------:R-:W-:Y:S01]  /*0600*/  DFMA R16, R14, -UR6, R18 ;  /* 0x800000060e107c2b */ /* 0x000fe20008000012 */
[----:B------:R-:W-:Y:S01]  /*0610*/  UMOV UR6, 0x3b39803f ;  /* 0x3b39803f00067882 */ /* 0x000fe20000000000 */
[----:B------:R-:W-:Y:S02]  /*0620*/  UMOV UR7, 0x3c7abc9e ;  /* 0x3c7abc9e00077882 */ /* 0x000fe40000000000 */
[----:B------:R-:W-:-:S04]  /*0630*/  DMUL R24, R12, R24 ;  /* 0x000000180c187228 */ /* 0x000fc80000000000 */
[----:B------:R-:W-:-:S04]  /*0640*/  DADD R16, -R10, R16 ;  /* 0x000000000a107229 */ /* 0x000fc80000000110 */
[----:B------:R-:W-:-:S08]  /*0650*/  DFMA R20, R10, R24, R20 ;  /* 0x000000180a14722b */ /* 0x000fd00000000014 */
[----:B------:R-:W-:-:S08]  /*0660*/  DADD R16, R20, -R16 ;  /* 0x0000000014107229 */ /* 0x000fd00000000810 */
[----:B------:R-:W-:-:S08]  /*0670*/  DFMA R16, R14, UR6, R16 ;  /* 0x000000060e107c2b */ /* 0x000fd00008000010 */
[----:B------:R-:W-:Y:S01]  /*0680*/  DADD R8, R18, R16 ;  /* 0x0000000012087229 */ /* 0x000fe20000000010 */
[----:B------:R-:W-:Y:S10]  /*0690*/  BRA `(.L_x_4) ;  /* 0x0000000000187947 */ /* 0x000ff40003800000 */
.L_x_3:
[----:B------:R-:W-:Y:S01]  /*06a0*/  IMAD.MOV.U32 R8, RZ, RZ, 0x0 ;  /* 0x00000000ff087424 */ /* 0x000fe200078e00ff */
[----:B------:R-:W-:Y:S01]  /*06b0*/  LOP3.LUT P0, RZ, R11, 0x7fffffff, RZ, 0xc0, !PT ;  /* 0x7fffffff0bff7812 */ /* 0x000fe2000780c0ff */
[----:B------:R-:W-:-:S06]  /*06c0*/  IMAD.MOV.U32 R9, RZ, RZ, 0x7ff00000 ;  /* 0x7ff00000ff097424 */ /* 0x000fcc00078e00ff */
[----:B------:R-:W-:-:S10]  /*06d0*/  DFMA R8, R10, R8, +INF ;  /* 0x7ff000000a08742b */ /* 0x000fd40000000008 */
[----:B------:R-:W-:Y:S02]  /*06e0*/  FSEL R8, R8, RZ, P0 ;  /* 0x000000ff08087208 */ /* 0x000fe40000000000 */
[----:B------:R-:W-:-:S07]  /*06f0*/  FSEL R9, R9, -QNAN , P0 ;  /* 0xfff0000009097808 */ /* 0x000fce0000000000 */
.L_x_4:
[----:B------:R-:W-:Y:S05]  /*0700*/  BSYNC.RECONVERGENT B1 ;  /* 0x0000000000017941 */ /* 0x000fea0003800200 */
.L_x_2:
[----:B------:R-:W-:Y:S02]  /*0710*/  R2UR UR6, R22 ;  /* 0x00000000160672ca */ /* 0x000fe400000e0000 */
[----:B------:R-:W-:-:S13]  /*0720*/  R2UR UR7, R23 ;  /* 0x00000000170772ca */ /* 0x000fda00000e0000 */
[----:B------:R-:W2:Y:S01]  /*0730*/  LDG.E.64 R2, desc[UR6][R2.64+-0x8] ;  /* 0xfffff80602027981 */ /* 0x000ea2000c1e1b00 */
[----:B------:R-:W-:Y:S01]  /*0740*/  BSSY.RECONVERGENT B1, `(.L_x_5) ;  /* 0x0000053000017945 */ /* 0x000fe20003800200 */
[----:B--2---:R-:W-:Y:S01]  /*0750*/  ISETP.GT.AND P0, PT, R3, 0xfffff, PT ;  /* 0x000fffff0300780c */ /* 0x004fe20003f04270 */
[--C-:B------:R-:W-:Y:S01]  /*0760*/  IMAD.MOV.U32 R13, RZ, RZ, R3.reuse ;  /* 0x000000ffff0d7224 */ /* 0x100fe200078e0003 */
[----:B------:R-:W-:Y:S01]  /*0770*/  MOV R12, R2 ;  /* 0x00000002000c7202 */ /* 0x000fe20000000f00 */
[----:B------:R-:W-:-:S10]  /*0780*/  IMAD.MOV.U32 R10, RZ, RZ, R3 ;  /* 0x000000ffff0a7224 */ /* 0x000fd400078e0003 */
        /* <DEDUP_REMOVED lines=10> */
[----:B------:R-:W-:Y:S01]  /*0830*/  MOV R12, RZ ;  /* 0x000000ff000c7202 */ /* 0x000fe20000000f00 */
[----:B------:R-:W-:Y:S01]  /*0840*/  IMAD.MOV.U32 R21, RZ, RZ, 0x3ed0ee25 ;  /* 0x3ed0ee25ff157424 */ /* 0x000fe200078e00ff */
[----:B------:R-:W-:Y:S01]  /*0850*/  LOP3.LUT R3, R3, 0x3ff00000, RZ, 0xfc, !PT ;  /* 0x3ff0000003037812 */ /* 0x000fe200078efcff */
[----:B------:R-:W-:Y:S01]  /*0860*/  UMOV UR6, 0x3ae80f1e ;  /* 0x3ae80f1e00067882 */ /* 0x000fe20000000000 */
[----:B------:R-:W-:Y:S01]  /*0870*/  UMOV UR7, 0x3eb1380b ;  /* 0x3eb1380b00077882 */ /* 0x000fe20000000000 */
[----:B------:R-:W-:Y:S01]  /*0880*/  LEA.HI R5, R10, R5, RZ, 0xc ;  /* 0x000000050a057211 */ /* 0x000fe200078f60ff */
[----:B------:R-:W-:Y:S01]  /*0890*/  IMAD.MOV.U32 R23, RZ, RZ, 0x43300000 ;  /* 0x43300000ff177424 */ /* 0x000fe200078e00ff */
[----:B------:R-:W-:Y:S01]  /*08a0*/  ISETP.GE.U32.AND P0, PT, R3, 0x3ff6a09f, PT ;  /* 0x3ff6a09f0300780c */ /* 0x000fe20003f06070 */
[----:B------:R-:W-:Y:S01]  /*08b0*/  UMOV UR8, 0x80000000 ;  /* 0x8000000000087882 */ /* 0x000fe20000000000 */
[----:B------:R-:W-:-:S11]  /*08c0*/  UMOV UR9, 0x43300000 ;  /* 0x4330000000097882 */ /* 0x000fd60000000000 */
[----:B------:R-:W-:Y:S02]  /*08d0*/  @P0 VIADD R11, R3, 0xfff00000 ;  /* 0xfff00000030b0836 */ /* 0x000fe40000000000 */
[----:B------:R-:W-:Y:S02]  /*08e0*/  @P0 VIADD R5, R5, 0x1 ;  /* 0x0000000105050836 */ /* 0x000fe40000000000 */
[----:B------:R-:W-:-:S03]  /*08f0*/  @P0 IMAD.MOV.U32 R3, RZ, RZ, R11 ;  /* 0x000000ffff030224 */ /* 0x000fc600078e000b */
[----:B------:R-:W-:-:S03]  /*0900*/  LOP3.LUT R22, R5, 0x80000000, RZ, 0x3c, !PT ;  /* 0x8000000005167812 */ /* 0x000fc600078e3cff */
[C---:B------:R-:W-:Y:S02]  /*0910*/  DADD R18, R2.reuse, 1 ;  /* 0x3ff0000002127429 */ /* 0x040fe40000000000 */
[----:B------:R-:W-:-:S04]  /*0920*/  DADD R2, R2, -1 ;  /* 0xbff0000002027429 */ /* 0x000fc80000000000 */
[----:B------:R-:W0:Y:S02]  /*0930*/  MUFU.RCP64H R13, R19 ;  /* 0x00000013000d7308 */ /* 0x000e240000001800 */
[----:B0-----:R-:W-:-:S08]  /*0940*/  DFMA R14, -R18, R12, 1 ;  /* 0x3ff00000120e742b */ /* 0x001fd0000000010c */
[----:B------:R-:W-:-:S08]  /*0950*/  DFMA R14, R14, R14, R14 ;  /* 0x0000000e0e0e722b */ /* 0x000fd0000000000e */
[----:B------:R-:W-:-:S08]  /*0960*/  DFMA R12, R12, R14, R12 ;  /* 0x0000000e0c0c722b */ /* 0x000fd0000000000c */
[----:B------:R-:W-:-:S08]  /*0970*/  DMUL R14, R2, R12 ;  /* 0x0000000c020e7228 */ /* 0x000fd00000000000 */
[----:B------:R-:W-:-:S08]  /*0980*/  DFMA R14, R2, R12, R14 ;  /* 0x0000000c020e722b */ /* 0x000fd0000000000e */
[----:B------:R-:W-:Y:S02]  /*0990*/  DMUL R16, R14, R14 ;  /* 0x0000000e0e107228 */ /* 0x000fe40000000000 */
[----:B------:R-:W-:-:S06]  /*09a0*/  DADD R10, R2, -R14 ;  /* 0x00000000020a7229 */ /* 0x000fcc000000080e */
[----:B------:R-:W-:Y:S01]  /*09b0*/  DFMA R18, R16, UR6, R20 ;  /* 0x0000000610127c2b */ /* 0x000fe20008000014 */
[----:B------:R-:W-:Y:S01]  /*09c0*/  UMOV UR6, 0x9f02676f ;  /* 0x9f02676f00067882 */ /* 0x000fe20000000000 */
[----:B------:R-:W-:Y:S01]  /*09d0*/  UMOV UR7, 0x3ef3b266 ;  /* 0x3ef3b26600077882 */ /* 0x000fe20000000000 */
[----:B------:R-:W-:Y:S02]  /*09e0*/  DADD R20, R10, R10 ;  /* 0x000000000a147229 */ /* 0x000fe4000000000a */
[----:B------:R-:W-:Y:S01]  /*09f0*/  DADD R10, R22, -UR8 ;  /* 0x80000008160a7e29 */ /* 0x000fe20008000000 */
[----:B------:R-:W-:Y:S01]  /*0a00*/  UMOV UR8, 0xfefa39ef ;  /* 0xfefa39ef00087882 */ /* 0x000fe20000000000 */
[----:B------:R-:W-:Y:S01]  /*0a10*/  UMOV UR9, 0x3fe62e42 ;  /* 0x3fe62e4200097882 */ /* 0x000fe20000000000 */
[----:B------:R-:W-:Y:S01]  /*0a20*/  DFMA R18, R16, R18, UR6 ;  /* 0x0000000610127e2b */ /* 0x000fe20008000012 */
[----:B------:R-:W-:Y:S01]  /*0a30*/  UMOV UR6, 0xa9ab0956 ;  /* 0xa9ab095600067882 */ /* 0x000fe20000000000 */
[----:B------:R-:W-:Y:S01]  /*0a40*/  UMOV UR7, 0x3f1745cb ;  /* 0x3f1745cb00077882 */ /* 0x000fe20000000000 */
[----:B------:R-:W-:-:S02]  /*0a50*/  DFMA R22, R2, -R14, R20 ;  /* 0x8000000e0216722b */ /* 0x000fc40000000014 */
        /* <DEDUP_REMOVED lines=27> */
.L_x_6:
[----:B------:R-:W-:Y:S01]  /*0c10*/  IMAD.MOV.U32 R2, RZ, RZ, 0x0 ;  /* 0x00000000ff027424 */ /* 0x000fe200078e00ff */
[----:B------:R-:W-:Y:S01]  /*0c20*/  LOP3.LUT P0, RZ, R13, 0x7fffffff, RZ, 0xc0, !PT ;  /* 0x7fffffff0dff7812 */ /* 0x000fe2000780c0ff */
[----:B------:R-:W-:-:S06]  /*0c30*/  IMAD.MOV.U32 R3, RZ, RZ, 0x7ff00000 ;  /* 0x7ff00000ff037424 */ /* 0x000fcc00078e00ff */
[----:B------:R-:W-:-:S10]  /*0c40*/  DFMA R2, R12, R2, +INF ;  /* 0x7ff000000c02742b */ /* 0x000fd40000000002 */
[----:B------:R-:W-:Y:S02]  /*0c50*/  FSEL R2, R2, RZ, P0 ;  /* 0x000000ff02027208 */ /* 0x000fe40000000000 */
[----:B------:R-:W-:-:S07]  /*0c60*/  FSEL R3, R3, -QNAN , P0 ;  /* 0xfff0000003037808 */ /* 0x000fce0000000000 */
.L_x_7:
[----:B------:R-:W-:Y:S05]  /*0c70*/  BSYNC.RECONVERGENT B1 ;  /* 0x0000000000017941 */ /* 0x000fea0003800200 */
.L_x_5:
[----:B------:R-:W-:-:S07]  /*0c80*/  DADD R8, -R2, R8 ;  /* 0x0000000002087229 */ /* 0x000fce0000000108 */
[----:B------:R0:W-:Y:S04]  /*0c90*/  STS.64 [R4], R8 ;  /* 0x0000000804007388 */ /* 0x0001e80000000a00 */
.L_x_1:
[----:B------:R-:W-:Y:S05]  /*0ca0*/  BSYNC.RECONVERGENT B0 ;  /* 0x0000000000007941 */ /* 0x000fea0003800200 */
.L_x_0:
[----:B------:R-:W1:Y:S01]  /*0cb0*/  LDCU UR10, c[0x0][0x388] ;  /* 0x00007100ff0a77ac */ /* 0x000e620008000800 */
[----:B------:R-:W-:Y:S01]  /*0cc0*/  IMAD.MOV.U32 R2, RZ, RZ, 0x1 ;  /* 0x00000001ff027424 */ /* 0x000fe200078e00ff */
[----:B------:R-:W2:Y:S01]  /*0cd0*/  LDCU UR5, c[0x0][0x388] ;  /* 0x00007100ff0577ac */ /* 0x000ea20008000800 */
[----:B-1----:R-:W1:Y:S01]  /*0ce0*/  I2F.F64 R10, UR10 ;  /* 0x0000000a000a7d12 */ /* 0x002e620008201c00 */
[----:B------:R-:W-:Y:S02]  /*0cf0*/  ULEA UR9, UR10, UR4, 0x3 ;  /* 0x000000040a097291 */ /* 0x000fe4000f8e18ff */
[----:B--2---:R-:W-:Y:S02]  /*0d00*/  UISETP.GE.AND UP0, UPT, UR5, 0x1, UPT ;  /* 0x000000010500788c */ /* 0x004fe4000bf06270 */
[----:B------:R-:W-:-:S03]  /*0d10*/  UIADD3 UR5, UPT, UPT, UR5, 0x1, URZ ;  /* 0x0000000105057890 */ /* 0x000fc6000fffe0ff */
[----:B-1----:R1:W2:Y:S01]  /*0d20*/  MUFU.RCP64H R3, R11 ;  /* 0x0000000b00037308 */ /* 0x0022a20000001800 */
[----:B------:R-:W-:Y:S06]  /*0d30*/  BAR.SYNC.DEFER_BLOCKING 0x0 ;  /* 0x0000000000007b1d */ /* 0x000fec0000010000 */
[----:B------:R-:W-:Y:S05]  /*0d40*/  BRA.U !UP0, `(.L_x_8) ;  /* 0x0000000108407547 */ /* 0x000fea000b800000 */
[----:B------:R-:W-:Y:S01]  /*0d50*/  VIADD R16, R0, 0x1 ;  /* 0x0000000100107836 */ /* 0x000fe20000000000 */
[----:B------:R-:W-:Y:S01]  /*0d60*/  UMOV UR6, 0x2 ;  /* 0x0000000200067882 */ /* 0x000fe20000000000 */
[----:B------:R-:W-:-:S05]  /*0d70*/  UMOV UR7, 0x1 ;  /* 0x0000000100077882 */ /* 0x000fca0000000000 */
.L_x_9:
[----:B------:R-:W-:Y:S02]  /*0d80*/  UIADD3 UR8, UPT, UPT, UR6, -0x1, URZ ;  /* 0xffffffff06087890 */ /* 0x000fe4000fffe0ff */
[----:B------:R-:W-:-:S04]  /*0d90*/  USHF.L.U32 UR6, UR6, 0x1, URZ ;  /* 0x0000000106067899 */ /* 0x000fc800080006ff */
[----:B------:R-:W-:Y:S01]  /*0da0*/  LOP3.LUT P0, RZ, R16, UR8, RZ, 0xc0, !PT ;  /* 0x0000000810ff7c12 */ /* 0x000fe2000f80c0ff */
[----:B------:R-:W-:-:S12]  /*0db0*/  UISETP.GT.AND UP0, UPT, UR6, UR5, UPT ;  /* 0x000000050600728c */ /* 0x000fd8000bf04270 */
[----:B------:R-:W-:Y:S01]  /*0dc0*/  @!P0 VIADD R5, R0, -UR7 ;  /* 0x8000000700058c36 */ /* 0x000fe20008000000 */
[----:B---3--:R-:W-:Y:S01]  /*0dd0*/  @!P0 LDS.64 R12, [R4] ;  /* 0x00000000040c8984 */ /* 0x008fe20000000a00 */
[----:B------:R-:W-:-:S03]  /*0de0*/  USHF.L.U32 UR7, UR7, 0x1, URZ ;  /* 0x0000000107077899 */ /* 0x000fc600080006ff */
[----:B------:R-:W-:-:S05]  /*0df0*/  @!P0 LEA R5, R5, UR4, 0x3 ;  /* 0x0000000405058c11 */ /* 0x000fca000f8e18ff */
[----:B------:R-:W3:Y:S02]  /*0e00*/  @!P0 LDS.64 R14, [R5] ;  /* 0x00000000050e8984 */ /* 0x000ee40000000a00 */
[----:B---3--:R-:W-:-:S07]  /*0e10*/  @!P0 DADD R12, R12, R14 ;  /* 0x000000000c0c8229 */ /* 0x008fce000000000e */
[----:B------:R3:W-:Y:S01]  /*0e20*/  @!P0 STS.64 [R4], R12 ;  /* 0x0000000c04008388 */ /* 0x0007e20000000a00 */
[----:B------:R-:W-:Y:S06]  /*0e30*/  BAR.SYNC.DEFER_BLOCKING 0x0 ;  /* 0x0000000000007b1d */ /* 0x000fec0000010000 */
[----:B------:R-:W-:Y:S05]  /*0e40*/  BRA.U !UP0, `(.L_x_9) ;  /* 0xfffffffd08cc7547 */ /* 0x000fea000b83ffff */
.L_x_8:
[----:B------:R-:W-:Y:S01]  /*0e50*/  BAR.SYNC.DEFER_BLOCKING 0x0 ;  /* 0x0000000000007b1d */ /* 0x000fe20000010000 */
[----:B------:R-:W-:-:S05]  /*0e60*/  UISETP.GE.AND UP0, UPT, UR10, 0x1, UPT ;  /* 0x000000010a00788c */ /* 0x000fca000bf06270 */
[----:B--2---:R-:W-:-:S08]  /*0e70*/  DFMA R14, -R10, R2, 1 ;  /* 0x3ff000000a0e742b */ /* 0x004fd00000000102 */
[----:B------:R-:W-:-:S08]  /*0e80*/  DFMA R14, R14, R14, R14 ;  /* 0x0000000e0e0e722b */ /* 0x000fd0000000000e */
[----:B------:R-:W-:Y:S01]  /*0e90*/  DFMA R14, R2, R14, R2 ;  /* 0x0000000e020e722b */ /* 0x000fe20000000002 */
[----:B---3--:R-:W2:Y:S07]  /*0ea0*/  LDS.64 R12, [UR9+-0x8] ;  /* 0xfffff809ff0c7984 */ /* 0x008eae0008000a00 */
[----:B------:R-:W-:-:S08]  /*0eb0*/  DFMA R2, -R10, R14, 1 ;  /* 0x3ff000000a02742b */ /* 0x000fd0000000010e */
[----:B------:R-:W-:-:S08]  /*0ec0*/  DFMA R2, R14, R2, R14 ;  /* 0x000000020e02722b */ /* 0x000fd0000000000e */
[----:B--2---:R-:W-:Y:S01]  /*0ed0*/  DMUL R14, R12, R2 ;  /* 0x000000020c0e7228 */ /* 0x004fe20000000000 */
[----:B------:R-:W-:-:S07]  /*0ee0*/  FSETP.GEU.AND P1, PT, |R13|, 6.5827683646048100446e-37, PT ;  /* 0x036000000d00780b */ /* 0x000fce0003f2e200 */
[----:B------:R-:W-:-:S08]  /*0ef0*/  DFMA R16, -R10, R14, R12 ;  /* 0x0000000e0a10722b */ /* 0x000fd0000000010c */
[----:B------:R-:W-:-:S10]  /*0f00*/  DFMA R2, R2, R16, R14 ;  /* 0x000000100202722b */ /* 0x000fd4000000000e */
[----:B------:R-:W-:-:S05]  /*0f10*/  FFMA R5, RZ, R11, R3 ;  /* 0x0000000bff057223 */ /* 0x000fca0000000003 */
[----:B------:R-:W-:-:S13]  /*0f20*/  FSETP.GT.AND P0, PT, |R5|, 1.469367938527859385e-39, PT ;  /* 0x001000000500780b */ /* 0x000fda0003f04200 */
[----:B------:R-:W-:Y:S05]  /*0f30*/  @P0 BRA P1, `(.L_x_10) ;  /* 0x0000000000100947 */ /* 0x000fea0000800000 */
[----:B------:R-:W-:Y:S01]  /*0f40*/  MOV R2, R12 ;  /* 0x0000000c00027202 */ /* 0x000fe20000000f00 */
[----:B------:R-:W-:Y:S01]  /*0f50*/  IMAD.MOV.U32 R3, RZ, RZ, R13 ;  /* 0x000000ffff037224 */ /* 0x000fe200078e000d */
[----:B------:R-:W-:-:S07]  /*0f60*/  MOV R22, 0xf80 ;  /* 0x00000f8000167802 */ /* 0x000fce0000000f00 */
[----:B01----:R-:W-:Y:S05]  /*0f70*/  CALL.REL.NOINC `($__internal_0_$__cuda_sm20_div_rn_f64_full) ;  /* 0x0000000400307944 */ /* 0x003fea0003c00000 */
.L_x_10:
[----:B------:R-:W1:Y:S01]  /*0f80*/  F2F.F32.F64 R2, R2 ;  /* 0x0000000200027310 */ /* 0x000e620000301000 */
[----:B------:R-:W-:Y:S01]  /*0f90*/  BAR.SYNC.DEFER_BLOCKING 0x0 ;  /* 0x0000000000007b1d */ /* 0x000fe20000010000 */
[----:B------:R-:W-:-:S06]  /*0fa0*/  ISETP.NE.AND P1, PT, R0, RZ, PT ;  /* 0x000000ff0000720c */ /* 0x000fcc0003f25270 */
[----:B-1----:R-:W1:Y:S02]  /*0fb0*/  F2F.F64.F32 R10, R2 ;  /* 0x00000002000a7310 */ /* 0x002e640000201800 */
[----:B-1----:R-:W-:-:S08]  /*0fc0*/  DADD R10, -R10, R8 ;  /* 0x000000000a0a7229 */ /* 0x002fd00000000108 */
[----:B------:R-:W-:-:S06]  /*0fd0*/  DMUL R10, R10, R10 ;  /* 0x0000000a0a0a7228 */ /* 0x000fcc0000000000 */
[----:B0-----:R-:W0:Y:S08]  /*0fe0*/  F2F.F32.F64 R8, R10 ;  /* 0x0000000a00087310 */ /* 0x001e300000301000 */
[----:B0-----:R-:W0:Y:S02]  /*0ff0*/  F2F.F64.F32 R8, R8 ;  /* 0x0000000800087310 */ /* 0x001e240000201800 */
[----:B0-----:R0:W-:Y:S01]  /*1000*/  STS.64 [R4], R8 ;  /* 0x0000000804007388 */ /* 0x0011e20000000a00 */
[----:B------:R-:W-:Y:S06]  /*1010*/  BAR.SYNC.DEFER_BLOCKING 0x0 ;  /* 0x0000000000007b1d */ /* 0x000fec0000010000 */
[----:B------:R-:W-:Y:S05]  /*1020*/  BRA.U !UP0, `(.L_x_11) ;  /* 0x0000000108407547 */ /* 0x000fea000b800000 */
[----:B------:R-:W-:Y:S01]  /*1030*/  VIADD R5, R0, 0x1 ;  /* 0x0000000100057836 */ /* 0x000fe20000000000 */
[----:B------:R-:W-:Y:S01]  /*1040*/  UMOV UR6, 0x2 ;  /* 0x0000000200067882 */ /* 0x000fe20000000000 */
[----:B------:R-:W-:-:S05]  /*1050*/  UMOV UR7, 0x1 ;  /* 0x0000000100077882 */ /* 0x000fca0000000000 */
.L_x_12:
[----:B------:R-:W-:Y:S02]  /*1060*/  UIADD3 UR8, UPT, UPT, UR6, -0x1, URZ ;  /* 0xffffffff06087890 */ /* 0x000fe4000fffe0ff */
[----:B------:R-:W-:-:S04]  /*1070*/  USHF.L.U32 UR6, UR6, 0x1, URZ ;  /* 0x0000000106067899 */ /* 0x000fc800080006ff */
[----:B------:R-:W-:Y:S01]  /*1080*/  LOP3.LUT P0, RZ, R5, UR8, RZ, 0xc0, !PT ;  /* 0x0000000805ff7c12 */ /* 0x000fe2000f80c0ff */
[----:B------:R-:W-:-:S12]  /*1090*/  UISETP.GT.AND UP0, UPT, UR6, UR5, UPT ;  /* 0x000000050600728c */ /* 0x000fd8000bf04270 */
[----:B-1----:R-:W-:Y:S01]  /*10a0*/  @!P0 VIADD R2, R0, -UR7 ;  /* 0x8000000700028c36 */ /* 0x002fe20008000000 */
[----:B------:R-:W-:-:S04]  /*10b0*/  USHF.L.U32 UR7, UR7, 0x1, URZ ;  /* 0x0000000107077899 */ /* 0x000fc800080006ff */
[----:B0-----:R-:W-:Y:S02]  /*10c0*/  @!P0 LEA R8, R2, UR4, 0x3 ;  /* 0x0000000402088c11 */ /* 0x001fe4000f8e18ff */
[----:B------:R-:W-:Y:S04]  /*10d0*/  @!P0 LDS.64 R2, [R4] ;  /* 0x0000000004028984 */ /* 0x000fe80000000a00 */
[----:B------:R-:W0:Y:S02]  /*10e0*/  @!P0 LDS.64 R8, [R8] ;  /* 0x0000000008088984 */ /* 0x000e240000000a00 */
[----:B0-----:R-:W-:-:S07]  /*10f0*/  @!P0 DADD R2, R2, R8 ;  /* 0x0000000002028229 */ /* 0x001fce0000000008 */
[----:B------:R1:W-:Y:S01]  /*1100*/  @!P0 STS.64 [R4], R2 ;  /* 0x0000000204008388 */ /* 0x0003e20000000a00 */
[----:B------:R-:W-:Y:S06]  /*1110*/  BAR.SYNC.DEFER_BLOCKING 0x0 ;  /* 0x0000000000007b1d */ /* 0x000fec0000010000 */
[----:B------:R-:W-:Y:S05]  /*1120*/  BRA.U !UP0, `(.L_x_12) ;  /* 0xfffffffd08cc7547 */ /* 0x000fea000b83ffff */
.L_x_11:
[----:B------:R-:W-:Y:S06]  /*1130*/  BAR.SYNC.DEFER_BLOCKING 0x0 ;  /* 0x0000000000007b1d */ /* 0x000fec0000010000 */
[----:B------:R-:W-:Y:S05]  /*1140*/  @P1 EXIT ;  /* 0x000000000000194d */ /* 0x000fea0003800000 */
[----:B------:R-:W2:Y:S01]  /*1150*/  LDCU UR4, c[0x0][0x388] ;  /* 0x00007100ff0477ac */ /* 0x000ea20008000800 */
[----:B-1----:R-:W-:Y:S01]  /*1160*/  IMAD.MOV.U32 R2, RZ, RZ, 0x1 ;  /* 0x00000001ff027424 */ /* 0x002fe200078e00ff */
[----:B0-----:R-:W0:Y:S01]  /*1170*/  LDS.64 R8, [UR9+-0x8] ;  /* 0xfffff809ff087984 */ /* 0x001e220008000a00 */
[----:B--2---:R-:W-:-:S09]  /*1180*/  UIADD3 UR4, UPT, UPT, UR4, -0x2, URZ ;  /* 0xfffffffe04047890 */ /* 0x004fd2000fffe0ff */
[----:B------:R-:W1:Y:S08]  /*1190*/  I2F.F64 R4, UR4 ;  /* 0x0000000400047d12 */ /* 0x000e700008201c00 */
[----:B-1----:R-:W1:Y:S01]  /*11a0*/  MUFU.RCP64H R3, R5 ;  /* 0x0000000500037308 */ /* 0x002e620000001800 */
[----:B0-----:R-:W-:Y:S01]  /*11b0*/  FSETP.GEU.AND P1, PT, |R9|, 6.5827683646048100446e-37, PT ;  /* 0x036000000900780b */ /* 0x001fe20003f2e200 */
[----:B-1----:R-:W-:-:S08]  /*11c0*/  DFMA R10, -R4, R2, 1 ;  /* 0x3ff00000040a742b */ /* 0x002fd00000000102 */
[----:B------:R-:W-:-:S08]  /*11d0*/  DFMA R10, R10, R10, R10 ;  /* 0x0000000a0a0a722b */ /* 0x000fd0000000000a */
[----:B------:R-:W-:-:S08]  /*11e0*/  DFMA R10, R2, R10, R2 ;  /* 0x0000000a020a722b */ /* 0x000fd00000000002 */
[----:B------:R-:W-:-:S08]  /*11f0*/  DFMA R2, -R4, R10, 1 ;  /* 0x3ff000000402742b */ /* 0x000fd0000000010a */
[----:B------:R-:W-:-:S08]  /*1200*/  DFMA R2, R10, R2, R10 ;  /* 0x000000020a02722b */ /* 0x000fd0000000000a */
[----:B------:R-:W-:-:S08]  /*1210*/  DMUL R10, R8, R2 ;  /* 0x00000002080a7228 */ /* 0x000fd00000000000 */
[----:B------:R-:W-:-:S08]  /*1220*/  DFMA R12, -R4, R10, R8 ;  /* 0x0000000a040c722b */ /* 0x000fd00000000108 */
[----:B------:R-:W-:-:S10]  /*1230*/  DFMA R2, R2, R12, R10 ;  /* 0x0000000c0202722b */ /* 0x000fd4000000000a */
[----:B------:R-:W-:-:S05]  /*1240*/  FFMA R0, RZ, R5, R3 ;  /* 0x00000005ff007223 */ /* 0x000fca0000000003 */
[----:B------:R-:W-:-:S13]  /*1250*/  FSETP.GT.AND P0, PT, |R0|, 1.469367938527859385e-39, PT ;  /* 0x001000000000780b */ /* 0x000fda0003f04200 */
[----:B------:R-:W-:Y:S05]  /*1260*/  @P0 BRA P1, `(.L_x_13) ;  /* 0x0000000000180947 */ /* 0x000fea0000800000 */
[----:B------:R-:W-:Y:S01]  /*1270*/  IMAD.MOV.U32 R2, RZ, RZ, R8 ;  /* 0x000000ffff027224 */ /* 0x000fe200078e0008 */
[----:B------:R-:W-:Y:S01]  /*1280*/  MOV R22, 0x12d0 ;  /* 0x000012d000167802 */ /* 0x000fe20000000f00 */
[----:B------:R-:W-:Y:S02]  /*1290*/  IMAD.MOV.U32 R3, RZ, RZ, R9 ;  /* 0x000000ffff037224 */ /* 0x000fe400078e0009 */
[----:B------:R-:W-:Y:S02]  /*12a0*/  IMAD.MOV.U32 R10, RZ, RZ, R4 ;  /* 0x000000ffff0a7224 */ /* 0x000fe400078e0004 */
[----:B------:R-:W-:-:S07]  /*12b0*/  IMAD.MOV.U32 R11, RZ, RZ, R5 ;  /* 0x000000ffff0b7224 */ /* 0x000fce00078e0005 */
[----:B------:R-:W-:Y:S05]  /*12c0*/  CALL.REL.NOINC `($__internal_0_$__cuda_sm20_div_rn_f64_full) ;  /* 0x00000000005c7944 */ /* 0x000fea0003c00000 */
.L_x_13:
[----:B------:R-:W0:Y:S02]  /*12d0*/  F2F.F32.F64 R10, R2 ;  /* 0x00000002000a7310 */ /* 0x000e240000301000 */
[----:B0-----:R-:W-:-:S06]  /*12e0*/  IADD3 R0, PT, PT, R10, -0xd000000, RZ ;  /* 0xf30000000a007810 */ /* 0x001fcc0007ffe0ff */
[----:B------:R0:W1:Y:S01]  /*12f0*/  MUFU.RSQ R5, R10 ;  /* 0x0000000a00057308 */ /* 0x0000620000001400 */
[----:B------:R-:W-:-:S13]  /*1300*/  ISETP.GT.U32.AND P0, PT, R0, 0x727fffff, PT ;  /* 0x727fffff0000780c */ /* 0x000fda0003f04070 */
[----:B0-----:R-:W-:Y:S05]  /*1310*/  @!P0 BRA `(.L_x_14) ;  /* 0x00000000000c8947 */ /* 0x001fea0003800000 */
[----:B------:R-:W-:-:S07]  /*1320*/  MOV R4, 0x1340 ;  /* 0x0000134000047802 */ /* 0x000fce0000000f00 */
[----:B-1----:R-:W-:Y:S05]  /*1330*/  CALL.REL.NOINC `($__internal_1_$__cuda_sm20_sqrt_rn_f32_slowpath) ;  /* 0x0000000400b07944 */ /* 0x002fea0003c00000 */
[----:B------:R-:W-:Y:S05]  /*1340*/  BRA `(.L_x_15) ;  /* 0x0000000000107947 */ /* 0x000fea0003800000 */
.L_x_14:
[----:B-1----:R-:W-:Y:S01]  /*1350*/  FMUL.FTZ R3, R10, R5 ;  /* 0x000000050a037220 */ /* 0x002fe20000410000 */
[----:B------:R-:W-:-:S03]  /*1360*/  FMUL.FTZ R2, R5, 0.5 ;  /* 0x3f00000005027820 */ /* 0x000fc60000410000 */
[----:B------:R-:W-:-:S04]  /*1370*/  FFMA R0, -R3, R3, R10 ;  /* 0x0000000303007223 */ /* 0x000fc8000000010a */
[----:B------:R-:W-:-:S07]  /*1380*/  FFMA R0, R0, R2, R3 ;  /* 0x0000000200007223 */ /* 0x000fce0000000003 */
.L_x_15:
[----:B------:R-:W-:Y:S01]  /*1390*/  F2F.F64.F32 R8, R0 ;  /* 0x0000000000087310 */ /* 0x000fe20000201800 */
[----:B------:R-:W-:Y:S01]  /*13a0*/  MOV R2, 0x0 ;  /* 0x0000000000027802 */ /* 0x000fe20000000f00 */
[----:B------:R-:W0:Y:S05]  /*13b0*/  LDCU.64 UR4, c[0x4][0x8] ;  /* 0x01000100ff0477ac */ /* 0x000e2a0008000a00 */
[----:B------:R-:W1:Y:S01]  /*13c0*/  LDC.64 R2, c[0x4][R2] ;  /* 0x0100000002027b82 */ /* 0x000e620000000a00 */
[----:B------:R-:W2:Y:S01]  /*13d0*/  F2F.F64.F32 R10, R10 ;  /* 0x0000000a000a7310 */ /* 0x000ea20000201800 */
[----:B0-----:R-:W-:Y:S02]  /*13e0*/  IMAD.U32 R4, RZ, RZ, UR4 ;  /* 0x00000004ff047e24 */ /* 0x001fe4000f8e00ff */
[----:B------:R-:W-:Y:S01]  /*13f0*/  IMAD.U32 R5, RZ, RZ, UR5 ;  /* 0x00000005ff057e24 */ /* 0x000fe2000f8e00ff */
[----:B--2---:R0:W-:Y:S06]  /*1400*/  STL.128 [R1], R8 ;  /* 0x0000000801007387 */ /* 0x0041ec0000100c00 */
[----:B------:R-:W-:-:S07]  /*1410*/  LEPC R20, `(.L_x_16) ;  /* 0x000000001014794e */ /* 0x000fce0000000000 */
[----:B01----:R-:W-:Y:S05]  /*1420*/  CALL.ABS.NOINC R2 ;  /* 0x0000000002007343 */ /* 0x003fea0003c00000 */
.L_x_16:
[----:B------:R-:W-:Y:S05]  /*1430*/  EXIT ;  /* 0x000000000000794d */ /* 0x000fea0003800000 */
        .weak           $__internal_0_$__cuda_sm20_div_rn_f64_full
        .type           $__internal_0_$__cuda_sm20_div_rn_f64_full,@function
        .size           $__internal_0_$__cuda_sm20_div_rn_f64_full,($__internal_1_$__cuda_sm20_sqrt_rn_f32_slowpath - $__internal_0_$__cuda_sm20_div_rn_f64_full)
$__internal_0_$__cuda_sm20_div_rn_f64_full:
[C---:B------:R-:W-:Y:S01]  /*1440*/  FSETP.GEU.AND P0, PT, |R11|.reuse, 1.469367938527859385e-39, PT ;  /* 0x001000000b00780b */ /* 0x040fe20003f0e200 */
[----:B------:R-:W-:Y:S01]  /*1450*/  IMAD.MOV.U32 R16, RZ, RZ, 0x1 ;  /* 0x00000001ff107424 */ /* 0x000fe200078e00ff */
[C---:B------:R-:W-:Y:S01]  /*1460*/  LOP3.LUT R12, R11.reuse, 0x800fffff, RZ, 0xc0, !PT ;  /* 0x800fffff0b0c7812 */ /* 0x040fe200078ec0ff */
[----:B------:R-:W-:Y:S01]  /*1470*/  IMAD.MOV.U32 R23, RZ, RZ, 0x1ca00000 ;  /* 0x1ca00000ff177424 */ /* 0x000fe200078e00ff */
[----:B------:R-:W-:Y:S02]  /*1480*/  LOP3.LUT R20, R11, 0x7ff00000, RZ, 0xc0, !PT ;  /* 0x7ff000000b147812 */ /* 0x000fe400078ec0ff */
[----:B------:R-:W-:Y:S01]  /*1490*/  LOP3.LUT R13, R12, 0x3ff00000, RZ, 0xfc, !PT ;  /* 0x3ff000000c0d7812 */ /* 0x000fe200078efcff */
[----:B------:R-:W-:Y:S01]  /*14a0*/  IMAD.MOV.U32 R12, RZ, RZ, R10 ;  /* 0x000000ffff0c7224 */ /* 0x000fe200078e000a */
[----:B------:R-:W-:-:S04]  /*14b0*/  LOP3.LUT R5, R3, 0x7ff00000, RZ, 0xc0, !PT ;  /* 0x7ff0000003057812 */ /* 0x000fc800078ec0ff */
[----:B------:R-:W-:Y:S01]  /*14c0*/  ISETP.GE.U32.AND P1, PT, R5, R20, PT ;  /* 0x000000140500720c */ /* 0x000fe20003f26070 */
[----:B------:R-:W-:Y:S01]  /*14d0*/  @!P0 DMUL R12, R10, 8.98846567431157953865e+307 ;  /* 0x7fe000000a0c8828 */ /* 0x000fe20000000000 */
[----:B------:R-:W-:-:S05]  /*14e0*/  IMAD.MOV.U32 R24, RZ, RZ, R5 ;  /* 0x000000ffff187224 */ /* 0x000fca00078e0005 */
[----:B------:R-:W0:Y:S02]  /*14f0*/  MUFU.RCP64H R17, R13 ;  /* 0x0000000d00117308 */ /* 0x000e240000001800 */
[----:B0-----:R-:W-:-:S08]  /*1500*/  DFMA R14, R16, -R12, 1 ;  /* 0x3ff00000100e742b */ /* 0x001fd0000000080c */
[----:B------:R-:W-:-:S08]  /*1510*/  DFMA R14, R14, R14, R14 ;  /* 0x0000000e0e0e722b */ /* 0x000fd0000000000e */
[----:B------:R-:W-:Y:S01]  /*1520*/  DFMA R16, R16, R14, R16 ;  /* 0x0000000e1010722b */ /* 0x000fe20000000010 */
[----:B------:R-:W-:Y:S01]  /*1530*/  SEL R15, R23, 0x63400000, !P1 ;  /* 0x63400000170f7807 */ /* 0x000fe20004800000 */
[----:B------:R-:W-:Y:S01]  /*1540*/  IMAD.MOV.U32 R14, RZ, RZ, R2 ;  /* 0x000000ffff0e7224 */ /* 0x000fe200078e0002 */
[----:B------:R-:W-:Y:S02]  /*1550*/  FSETP.GEU.AND P1, PT, |R3|, 1.469367938527859385e-39, PT ;  /* 0x001000000300780b */ /* 0x000fe40003f2e200 */
[----:B------:R-:W-:-:S03]  /*1560*/  LOP3.LUT R15, R15, 0x800fffff, R3, 0xf8, !PT ;  /* 0x800fffff0f0f7812 */ /* 0x000fc600078ef803 */
[----:B------:R-:W-:-:S08]  /*1570*/  DFMA R18, R16, -R12, 1 ;  /* 0x3ff000001012742b */ /* 0x000fd0000000080c */
[----:B------:R-:W-:Y:S01]  /*1580*/  DFMA R16, R16, R18, R16 ;  /* 0x000000121010722b */ /* 0x000fe20000000010 */
[----:B------:R-:W-:Y:S10]  /*1590*/  @P1 BRA `(.L_x_17) ;  /* 0x0000000000201947 */ /* 0x000ff40003800000 */
[----:B------:R-:W-:-:S04]  /*15a0*/  LOP3.LUT R18, R11, 0x7ff00000, RZ, 0xc0, !PT ;  /* 0x7ff000000b127812 */ /* 0x000fc800078ec0ff */
[----:B------:R-:W-:Y:S01]  /*15b0*/  ISETP.GE.U32.AND P1, PT, R5, R18, PT ;  /* 0x000000120500720c */ /* 0x000fe20003f26070 */
[----:B------:R-:W-:-:S03]  /*15c0*/  IMAD.MOV.U32 R18, RZ, RZ, RZ ;  /* 0x000000ffff127224 */ /* 0x000fc600078e00ff */
[----:B------:R-:W-:-:S04]  /*15d0*/  SEL R19, R23, 0x63400000, !P1 ;  /* 0x6340000017137807 */ /* 0x000fc80004800000 */
[----:B------:R-:W-:-:S04]  /*15e0*/  LOP3.LUT R19, R19, 0x80000000, R3, 0xf8, !PT ;  /* 0x8000000013137812 */ /* 0x000fc800078ef803 */
[----:B------:R-:W-:-:S06]  /*15f0*/  LOP3.LUT R19, R19, 0x100000, RZ, 0xfc, !PT ;  /* 0x0010000013137812 */ /* 0x000fcc00078efcff */
[----:B------:R-:W-:-:S10]  /*1600*/  DFMA R14, R14, 2, -R18 ;  /* 0x400000000e0e782b */ /* 0x000fd40000000812 */
[----:B------:R-:W-:-:S07]  /*1610*/  LOP3.LUT R24, R15, 0x7ff00000, RZ, 0xc0, !PT ;  /* 0x7ff000000f187812 */ /* 0x000fce00078ec0ff */
.L_x_17:
[----:B------:R-:W-:Y:S01]  /*1620*/  MOV R25, R20 ;  /* 0x0000001400197202 */ /* 0x000fe20000000f00 */
[----:B------:R-:W-:Y:S01]  /*1630*/  VIADD R26, R24, 0xffffffff ;  /* 0xffffffff181a7836 */ /* 0x000fe20000000000 */
[----:B------:R-:W-:Y:S01]  /*1640*/  @!P0 LOP3.LUT R25, R13, 0x7ff00000, RZ, 0xc0, !PT ;  /* 0x7ff000000d198812 */ /* 0x000fe200078ec0ff */
[----:B------:R-:W-:-:S03]  /*1650*/  DMUL R18, R16, R14 ;  /* 0x0000000e10127228 */ /* 0x000fc60000000000 */
[----:B------:R-:W-:Y:S01]  /*1660*/  ISETP.GT.U32.AND P0, PT, R26, 0x7feffffe, PT ;  /* 0x7feffffe1a00780c */ /* 0x000fe20003f04070 */
[----:B------:R-:W-:-:S04]  /*1670*/  VIADD R26, R25, 0xffffffff ;  /* 0xffffffff191a7836 */ /* 0x000fc80000000000 */
[----:B------:R-:W-:Y:S01]  /*1680*/  DFMA R20, R18, -R12, R14 ;  /* 0x8000000c1214722b */ /* 0x000fe2000000000e */
[----:B------:R-:W-:-:S07]  /*1690*/  ISETP.GT.U32.OR P0, PT, R26, 0x7feffffe, P0 ;  /* 0x7feffffe1a00780c */ /* 0x000fce0000704470 */
[----:B------:R-:W-:-:S06]  /*16a0*/  DFMA R20, R16, R20, R18 ;  /* 0x000000141014722b */ /* 0x000fcc0000000012 */
[----:B------:R-:W-:Y:S05]  /*16b0*/  @P0 BRA `(.L_x_18) ;  /* 0x00000000006c0947 */ /* 0x000fea0003800000 */
[----:B------:R-:W-:Y:S01]  /*16c0*/  LOP3.LUT R16, R11, 0x7ff00000, RZ, 0xc0, !PT ;  /* 0x7ff000000b107812 */ /* 0x000fe200078ec0ff */
[----:B------:R-:W-:-:S03]  /*16d0*/  IMAD.MOV.U32 R18, RZ, RZ, RZ ;  /* 0x000000ffff127224 */ /* 0x000fc600078e00ff */
[CC--:B------:R-:W-:Y:S02]  /*16e0*/  VIADDMNMX R2, R5.reuse, -R16.reuse, 0xb9600000, !PT ;  /* 0xb960000005027446 */ /* 0x0c0fe40007800910 */
[----:B------:R-:W-:Y:S02]  /*16f0*/  ISETP.GE.U32.AND P0, PT, R5, R16, PT ;  /* 0x000000100500720c */ /* 0x000fe40003f06070 */
[----:B------:R-:W-:Y:S02]  /*1700*/  VIMNMX R2, PT, PT, R2, 0x46a00000, PT ;  /* 0x46a0000002027848 */ /* 0x000fe40003fe0100 */
[----:B------:R-:W-:-:S05]  /*1710*/  SEL R23, R23, 0x63400000, !P0 ;  /* 0x6340000017177807 */ /* 0x000fca0004000000 */
[----:B------:R-:W-:-:S04]  /*1720*/  IMAD.IADD R2, R2, 0x1, -R23 ;  /* 0x0000000102027824 */ /* 0x000fc800078e0a17 */
[----:B------:R-:W-:-:S06]  /*1730*/  VIADD R19, R2, 0x7fe00000 ;  /* 0x7fe0000002137836 */ /* 0x000fcc0000000000 */
[----:B------:R-:W-:-:S10]  /*1740*/  DMUL R16, R20, R18 ;  /* 0x0000001214107228 */ /* 0x000fd40000000000 */
[----:B------:R-:W-:-:S13]  /*1750*/  FSETP.GTU.AND P0, PT, |R17|, 1.469367938527859385e-39, PT ;  /* 0x001000001100780b */ /* 0x000fda0003f0c200 */
[----:B------:R-:W-:Y:S05]  /*1760*/  @P0 BRA `(.L_x_19) ;  /* 0x0000000000940947 */ /* 0x000fea0003800000 */
[----:B------:R-:W-:Y:S01]  /*1770*/  DFMA R12, R20, -R12, R14 ;  /* 0x8000000c140c722b */ /* 0x000fe2000000000e */
[----:B------:R-:W-:-:S09]  /*1780*/  IMAD.MOV.U32 R18, RZ, RZ, RZ ;  /* 0x000000ffff127224 */ /* 0x000fd200078e00ff */
[C---:B------:R-:W-:Y:S02]  /*1790*/  FSETP.NEU.AND P0, PT, R13.reuse, RZ, PT ;  /* 0x000000ff0d00720b */ /* 0x040fe40003f0d000 */
[----:B------:R-:W-:-:S04]  /*17a0*/  LOP3.LUT R3, R13, 0x80000000, R11, 0x48, !PT ;  /* 0x800000000d037812 */ /* 0x000fc800078e480b */
[----:B------:R-:W-:-:S07]  /*17b0*/  LOP3.LUT R19, R3, R19, RZ, 0xfc, !PT ;  /* 0x0000001303137212 */ /* 0x000fce00078efcff */
[----:B------:R-:W-:Y:S05]  /*17c0*/  @!P0 BRA `(.L_x_19) ;  /* 0x00000000007c8947 */ /* 0x000fea0003800000 */
[----:B------:R-:W-:Y:S01]  /*17d0*/  IMAD.MOV R11, RZ, RZ, -R2 ;  /* 0x000000ffff0b7224 */ /* 0x000fe200078e0a02 */
[----:B------:R-:W-:Y:S01]  /*17e0*/  DMUL.RP R18, R20, R18 ;  /* 0x0000001214127228 */ /* 0x000fe20000008000 */
[----:B------:R-:W-:Y:S01]  /*17f0*/  IMAD.MOV.U32 R10, RZ, RZ, RZ ;  /* 0x000000ffff0a7224 */ /* 0x000fe200078e00ff */
[----:B------:R-:W-:-:S05]  /*1800*/  IADD3 R5, PT, PT, -R2, -0x43300000, RZ ;  /* 0xbcd0000002057810 */ /* 0x000fca0007ffe1ff */
[----:B------:R-:W-:-:S03]  /*1810*/  DFMA R10, R16, -R10, R20 ;  /* 0x8000000a100a722b */ /* 0x000fc60000000014 */
[----:B------:R-:W-:-:S07]  /*1820*/  LOP3.LUT R3, R19, R3, RZ, 0x3c, !PT ;  /* 0x0000000313037212 */ /* 0x000fce00078e3cff */
[----:B------:R-:W-:-:S04]  /*1830*/  FSETP.NEU.AND P0, PT, |R11|, R5, PT ;  /* 0x000000050b00720b */ /* 0x000fc80003f0d200 */
[----:B------:R-:W-:Y:S02]  /*1840*/  FSEL R16, R18, R16, !P0 ;  /* 0x0000001012107208 */ /* 0x000fe40004000000 */
[----:B------:R-:W-:Y:S01]  /*1850*/  FSEL R17, R3, R17, !P0 ;  /* 0x0000001103117208 */ /* 0x000fe20004000000 */
[----:B------:R-:W-:Y:S06]  /*1860*/  BRA `(.L_x_19) ;  /* 0x0000000000547947 */ /* 0x000fec0003800000 */
.L_x_18:
[----:B------:R-:W-:-:S14]  /*1870*/  DSETP.NAN.AND P0, PT, R2, R2, PT ;  /* 0x000000020200722a */ /* 0x000fdc0003f08000 */
[----:B------:R-:W-:Y:S05]  /*1880*/  @P0 BRA `(.L_x_20) ;  /* 0x0000000000440947 */ /* 0x000fea0003800000 */
[----:B------:R-:W-:-:S14]  /*1890*/  DSETP.NAN.AND P0, PT, R10, R10, PT ;  /* 0x0000000a0a00722a */ /* 0x000fdc0003f08000 */
[----:B------:R-:W-:Y:S05]  /*18a0*/  @P0 BRA `(.L_x_21) ;  /* 0x0000000000300947 */ /* 0x000fea0003800000 */
[----:B------:R-:W-:Y:S01]  /*18b0*/  ISETP.NE.AND P0, PT, R24, R25, PT ;  /* 0x000000191800720c */ /* 0x000fe20003f05270 */
[----:B------:R-:W-:Y:S01]  /*18c0*/  IMAD.MOV.U32 R17, RZ, RZ, -0x80000 ;  /* 0xfff80000ff117424 */ /* 0x000fe200078e00ff */
[----:B------:R-:W-:-:S11]  /*18d0*/  MOV R16, 0x0 ;  /* 0x0000000000107802 */ /* 0x000fd60000000f00 */
[----:B------:R-:W-:Y:S05]  /*18e0*/  @!P0 BRA `(.L_x_19) ;  /* 0x0000000000348947 */ /* 0x000fea0003800000 */
[----:B------:R-:W-:Y:S02]  /*18f0*/  ISETP.NE.AND P0, PT, R24, 0x7ff00000, PT ;  /* 0x7ff000001800780c */ /* 0x000fe40003f05270 */
[----:B------:R-:W-:Y:S02]  /*1900*/  LOP3.LUT R17, R3, 0x80000000, R11, 0x48, !PT ;  /* 0x8000000003117812 */ /* 0x000fe400078e480b */
[----:B------:R-:W-:-:S13]  /*1910*/  ISETP.EQ.OR P0, PT, R25, RZ, !P0 ;  /* 0x000000ff1900720c */ /* 0x000fda0004702670 */
[----:B------:R-:W-:Y:S01]  /*1920*/  @P0 LOP3.LUT R2, R17, 0x7ff00000, RZ, 0xfc, !PT ;  /* 0x7ff0000011020812 */ /* 0x000fe200078efcff */
[----:B------:R-:W-:Y:S02]  /*1930*/  @!P0 IMAD.MOV.U32 R16, RZ, RZ, RZ ;  /* 0x000000ffff108224 */ /* 0x000fe400078e00ff */
[----:B------:R-:W-:Y:S02]  /*1940*/  @P0 IMAD.MOV.U32 R16, RZ, RZ, RZ ;  /* 0x000000ffff100224 */ /* 0x000fe400078e00ff */
[----:B------:R-:W-:Y:S01]  /*1950*/  @P0 IMAD.MOV.U32 R17, RZ, RZ, R2 ;  /* 0x000000ffff110224 */ /* 0x000fe200078e0002 */
[----:B------:R-:W-:Y:S06]  /*1960*/  BRA `(.L_x_19) ;  /* 0x0000000000147947 */ /* 0x000fec0003800000 */
.L_x_21:
[----:B------:R-:W-:Y:S01]  /*1970*/  LOP3.LUT R17, R11, 0x80000, RZ, 0xfc, !PT ;  /* 0x000800000b117812 */ /* 0x000fe200078efcff */
[----:B------:R-:W-:Y:S01]  /*1980*/  IMAD.MOV.U32 R16, RZ, RZ, R10 ;  /* 0x000000ffff107224 */ /* 0x000fe200078e000a */
[----:B------:R-:W-:Y:S06]  /*1990*/  BRA `(.L_x_19) ;  /* 0x0000000000087947 */ /* 0x000fec0003800000 */
.L_x_20:
[----:B------:R-:W-:Y:S01]  /*19a0*/  LOP3.LUT R17, R3, 0x80000, RZ, 0xfc, !PT ;  /* 0x0008000003117812 */ /* 0x000fe200078efcff */
[----:B------:R-:W-:-:S07]  /*19b0*/  IMAD.MOV.U32 R16, RZ, RZ, R2 ;  /* 0x000000ffff107224 */ /* 0x000fce00078e0002 */
.L_x_19:
[----:B------:R-:W-:Y:S01]  /*19c0*/  MOV R23, 0x0 ;  /* 0x0000000000177802 */ /* 0x000fe20000000f00 */
[----:B------:R-:W-:Y:S02]  /*19d0*/  IMAD.MOV.U32 R2, RZ, RZ, R16 ;  /* 0x000000ffff027224 */ /* 0x000fe400078e0010 */
[----:B------:R-:W-:Y:S01]  /*19e0*/  IMAD.MOV.U32 R3, RZ, RZ, R17 ;  /* 0x000000ffff037224 */ /* 0x000fe200078e0011 */
[----:B------:R-:W-:Y:S06]  /*19f0*/  RET.REL.NODEC R22 `(_Z3addPdi) ;  /* 0xffffffe416807950 */ /* 0x000fec0003c3ffff */
        .weak           $__internal_1_$__cuda_sm20_sqrt_rn_f32_slowpath
        .type           $__internal_1_$__cuda_sm20_sqrt_rn_f32_slowpath,@function
        .size           $__internal_1_$__cuda_sm20_sqrt_rn_f32_slowpath,(.L_x_25 - $__internal_1_$__cuda_sm20_sqrt_rn_f32_slowpath)
$__internal_1_$__cuda_sm20_sqrt_rn_f32_slowpath:
[----:B------:R-:W-:-:S13]  /*1a00*/  LOP3.LUT P0, RZ, R10, 0x7fffffff, RZ, 0xc0, !PT ;  /* 0x7fffffff0aff7812 */ /* 0x000fda000780c0ff */
[----:B------:R-:W-:Y:S01]  /*1a10*/  @!P0 IMAD.MOV.U32 R2, RZ, RZ, R10 ;  /* 0x000000ffff028224 */ /* 0x000fe200078e000a */
[----:B------:R-:W-:Y:S06]  /*1a20*/  @!P0 BRA `(.L_x_22) ;  /* 0x0000000000488947 */ /* 0x000fec0003800000 */
[----:B------:R-:W-:Y:S01]  /*1a30*/  FSETP.GEU.FTZ.AND P0, PT, R10, RZ, PT ;  /* 0x000000ff0a00720b */ /* 0x000fe20003f1e000 */
[----:B------:R-:W-:-:S12]  /*1a40*/  IMAD.MOV.U32 R0, RZ, RZ, R10 ;  /* 0x000000ffff007224 */ /* 0x000fd800078e000a */
[----:B------:R-:W-:Y:S01]  /*1a50*/  @!P0 IMAD.MOV.U32 R2, RZ, RZ, 0x7fffffff ;  /* 0x7fffffffff028424 */ /* 0x000fe200078e00ff */
[----:B------:R-:W-:Y:S06]  /*1a60*/  @!P0 BRA `(.L_x_22) ;  /* 0x0000000000388947 */ /* 0x000fec0003800000 */
[----:B------:R-:W-:-:S13]  /*1a70*/  FSETP.GTU.FTZ.AND P0, PT, |R0|, +INF , PT ;  /* 0x7f8000000000780b */ /* 0x000fda0003f1c200 */
[----:B------:R-:W-:Y:S01]  /*1a80*/  @P0 FADD.FTZ R2, R0, 1 ;  /* 0x3f80000000020421 */ /* 0x000fe20000010000 */
[----:B------:R-:W-:Y:S06]  /*1a90*/  @P0 BRA `(.L_x_22) ;  /* 0x00000000002c0947 */ /* 0x000fec0003800000 */
[----:B------:R-:W-:-:S13]  /*1aa0*/  FSETP.NEU.FTZ.AND P0, PT, |R0|, +INF , PT ;  /* 0x7f8000000000780b */ /* 0x000fda0003f1d200 */
[----:B------:R-:W-:Y:S01]  /*1ab0*/  @!P0 IMAD.MOV.U32 R2, RZ, RZ, R0 ;  /* 0x000000ffff028224 */ /* 0x000fe200078e0000 */
[----:B------:R-:W-:Y:S06]  /*1ac0*/  @!P0 BRA `(.L_x_22) ;  /* 0x0000000000208947 */ /* 0x000fec0003800000 */
[----:B------:R-:W-:-:S04]  /*1ad0*/  FFMA R0, R0, 1.84467440737095516160e+19, RZ ;  /* 0x5f80000000007823 */ /* 0x000fc800000000ff */
[----:B------:R-:W0:Y:S02]  /*1ae0*/  MUFU.RSQ R3, R0 ;  /* 0x0000000000037308 */ /* 0x000e240000001400 */
[----:B0-----:R-:W-:Y:S01]  /*1af0*/  FMUL.FTZ R5, R0, R3 ;  /* 0x0000000300057220 */ /* 0x001fe20000410000 */
[----:B------:R-:W-:-:S03]  /*1b00*/  FMUL.FTZ R3, R3, 0.5 ;  /* 0x3f00000003037820 */ /* 0x000fc60000410000 */
[----:B------:R-:W-:-:S04]  /*1b10*/  FADD.FTZ R2, -R5, -RZ ;  /* 0x800000ff05027221 */ /* 0x000fc80000010100 */
[----:B------:R-:W-:-:S04]  /*1b20*/  FFMA R2, R5, R2, R0 ;  /* 0x0000000205027223 */ /* 0x000fc80000000000 */
[----:B------:R-:W-:-:S04]  /*1b30*/  FFMA R2, R2, R3, R5 ;  /* 0x0000000302027223 */ /* 0x000fc80000000005 */
[----:B------:R-:W-:-:S07]  /*1b40*/  FMUL.FTZ R2, R2, 2.3283064365386962891e-10 ;  /* 0x2f80000002027820 */ /* 0x000fce0000410000 */
.L_x_22:
[----:B------:R-:W-:Y:S02]  /*1b50*/  IMAD.MOV.U32 R0, RZ, RZ, R2 ;  /* 0x000000ffff007224 */ /* 0x000fe400078e0002 */
[----:B------:R-:W-:Y:S02]  /*1b60*/  IMAD.MOV.U32 R2, RZ, RZ, R4 ;  /* 0x000000ffff027224 */ /* 0x000fe400078e0004 */
[----:B------:R-:W-:-:S04]  /*1b70*/  IMAD.MOV.U32 R3, RZ, RZ, 0x0 ;  /* 0x00000000ff037424 */ /* 0x000fc800078e00ff */
[----:B------:R-:W-:Y:S05]  /*1b80*/  RET.REL.NODEC R2 `(_Z3addPdi) ;  /* 0xffffffe4021c7950 */ /* 0x000fea0003c3ffff */
.L_x_23:
[----:B------:R-:W-:-:S00]  /*1b90*/  BRA `(.L_x_23) ;  /* 0xfffffffc00fc7947 */ /* 0x000fc0000383ffff */
[----:B------:R-:W-:-:S00]  /*1ba0*/  NOP ;  /* 0x0000000000007918 */ /* 0x000fc00000000000 */
        /* <DEDUP_REMOVED lines=13> */
.L_x_25:


//--------------------- .nv.global.init           --------------------------
	.section	.nv.global.init,"aw",@progbits
.nv.global.init:
	.type		$str,@object
	.size		$str,(.L_0 - $str)
$str:
        /*0000*/ 	.byte	0x53, 0x44, 0x20, 0x20, 0x25, 0x66, 0x20, 0x56, 0x6f, 0x6c, 0x61, 0x74, 0x69, 0x6c, 0x69, 0x74
        /*0010*/ 	.byte	0x79, 0x20, 0x20, 0x20, 0x25, 0x66, 0x0a, 0x00
.L_0:


//--------------------- .nv.shared._Z3addPdi      --------------------------
	.section	.nv.shared._Z3addPdi,"aw",@nobits
	.sectionflags	@""
	.align	8
.nv.shared._Z3addPdi:
	.zero		3072


//--------------------- .nv.shared.reserved.0     --------------------------
	.section	.nv.shared.reserved.0,"aw",@nobits
	.weak		__nv_reservedSMEM_offset_0_alias
	.size		__nv_reservedSMEM_offset_0_alias, 0, 64
	.other		__nv_reservedSMEM_offset_0_alias,@"STO_CUDA_RESERVED_SHARED STV_DEFAULT"
__nv_reservedSMEM_offset_0_alias:
	.zero		0
	.zero		64


//--------------------- .nv.constant0._Z3addPdi   --------------------------
	.section	.nv.constant0._Z3addPdi,"a",@progbits
	.sectionflags	@""
	.align	4
.nv.constant0._Z3addPdi:
	.zero		908


//--------------------- SYMBOLS --------------------------

	.type		.nv.reservedSmem.offset0,@object
	.size		.nv.reservedSmem.offset0,0x4
	.type		.nv.reservedSmem.cap,@object
	.size		.nv.reservedSmem.cap,0x4
	.type		vprintf,@function
